//
// Generated by NVIDIA NVVM Compiler
//
// Compiler Build ID: CL-36424714
// Cuda compilation tools, release 13.0, V13.0.88
// Based on NVVM 20.0.0
//

.version 9.0
.target sm_100
.address_size 64

	// .globl	_Z10qkt_kernelPKfS0_Pfiii
// _ZZ14softmax_kernelPKfPfiiE10shared_max has been demoted
// _ZZ14softmax_kernelPKfPfiiE10shared_sum has been demoted

.visible .entry _Z10qkt_kernelPKfS0_Pfiii(
	.param .u64 .ptr .align 1 _Z10qkt_kernelPKfS0_Pfiii_param_0,
	.param .u64 .ptr .align 1 _Z10qkt_kernelPKfS0_Pfiii_param_1,
	.param .u64 .ptr .align 1 _Z10qkt_kernelPKfS0_Pfiii_param_2,
	.param .u32 _Z10qkt_kernelPKfS0_Pfiii_param_3,
	.param .u32 _Z10qkt_kernelPKfS0_Pfiii_param_4,
	.param .u32 _Z10qkt_kernelPKfS0_Pfiii_param_5
)
{
	.reg .pred 	%p<13>;
	.reg .b32 	%r<50>;
	.reg .b32 	%f<115>;
	.reg .b64 	%rd<43>;

	ld.param.u64 	%rd11, [_Z10qkt_kernelPKfS0_Pfiii_param_0];
	ld.param.u64 	%rd12, [_Z10qkt_kernelPKfS0_Pfiii_param_1];
	ld.param.u64 	%rd10, [_Z10qkt_kernelPKfS0_Pfiii_param_2];
	ld.param.u32 	%r27, [_Z10qkt_kernelPKfS0_Pfiii_param_3];
	ld.param.u32 	%r28, [_Z10qkt_kernelPKfS0_Pfiii_param_4];
	ld.param.u32 	%r26, [_Z10qkt_kernelPKfS0_Pfiii_param_5];
	cvta.to.global.u64 	%rd1, %rd12;
	cvta.to.global.u64 	%rd2, %rd11;
	mov.u32 	%r29, %ctaid.x;
	mov.u32 	%r30, %ntid.x;
	mov.u32 	%r31, %tid.x;
	mad.lo.s32 	%r1, %r29, %r30, %r31;
	mov.u32 	%r32, %ctaid.y;
	mov.u32 	%r33, %ntid.y;
	mov.u32 	%r34, %tid.y;
	mad.lo.s32 	%r35, %r32, %r33, %r34;
	setp.ge.s32 	%p1, %r1, %r27;
	setp.ge.s32 	%p2, %r35, %r28;
	or.pred  	%p3, %p1, %p2;
	@%p3 bra 	$L__BB0_15;
	setp.lt.s32 	%p4, %r26, 1;
	mov.f32 	%f114, 0f00000000;
	@%p4 bra 	$L__BB0_14;
	mul.lo.s32 	%r3, %r26, %r1;
	mul.lo.s32 	%r4, %r26, %r35;
	and.b32  	%r5, %r26, 15;
	setp.lt.u32 	%p5, %r26, 16;
	mov.f32 	%f114, 0f00000000;
	mov.b32 	%r46, 0;
	@%p5 bra 	$L__BB0_5;
	and.b32  	%r46, %r26, 2147483632;
	neg.s32 	%r44, %r46;
	add.s64 	%rd3, %rd2, 32;
	mul.wide.u32 	%rd13, %r4, 4;
	add.s64 	%rd14, %rd13, %rd1;
	add.s64 	%rd41, %rd14, 32;
	mov.f32 	%f114, 0f00000000;
	mov.u32 	%r43, %r3;
$L__BB0_4:
	.pragma "nounroll";
	mul.wide.s32 	%rd15, %r43, 4;
	add.s64 	%rd16, %rd3, %rd15;
	ld.global.f32 	%f18, [%rd16+-32];
	ld.global.f32 	%f19, [%rd41+-32];
	fma.rn.f32 	%f20, %f18, %f19, %f114;
	ld.global.f32 	%f21, [%rd16+-28];
	ld.global.f32 	%f22, [%rd41+-28];
	fma.rn.f32 	%f23, %f21, %f22, %f20;
	ld.global.f32 	%f24, [%rd16+-24];
	ld.global.f32 	%f25, [%rd41+-24];
	fma.rn.f32 	%f26, %f24, %f25, %f23;
	ld.global.f32 	%f27, [%rd16+-20];
	ld.global.f32 	%f28, [%rd41+-20];
	fma.rn.f32 	%f29, %f27, %f28, %f26;
	ld.global.f32 	%f30, [%rd16+-16];
	ld.global.f32 	%f31, [%rd41+-16];
	fma.rn.f32 	%f32, %f30, %f31, %f29;
	ld.global.f32 	%f33, [%rd16+-12];
	ld.global.f32 	%f34, [%rd41+-12];
	fma.rn.f32 	%f35, %f33, %f34, %f32;
	ld.global.f32 	%f36, [%rd16+-8];
	ld.global.f32 	%f37, [%rd41+-8];
	fma.rn.f32 	%f38, %f36, %f37, %f35;
	ld.global.f32 	%f39, [%rd16+-4];
	ld.global.f32 	%f40, [%rd41+-4];
	fma.rn.f32 	%f41, %f39, %f40, %f38;
	ld.global.f32 	%f42, [%rd16];
	ld.global.f32 	%f43, [%rd41];
	fma.rn.f32 	%f44, %f42, %f43, %f41;
	ld.global.f32 	%f45, [%rd16+4];
	ld.global.f32 	%f46, [%rd41+4];
	fma.rn.f32 	%f47, %f45, %f46, %f44;
	ld.global.f32 	%f48, [%rd16+8];
	ld.global.f32 	%f49, [%rd41+8];
	fma.rn.f32 	%f50, %f48, %f49, %f47;
	ld.global.f32 	%f51, [%rd16+12];
	ld.global.f32 	%f52, [%rd41+12];
	fma.rn.f32 	%f53, %f51, %f52, %f50;
	ld.global.f32 	%f54, [%rd16+16];
	ld.global.f32 	%f55, [%rd41+16];
	fma.rn.f32 	%f56, %f54, %f55, %f53;
	ld.global.f32 	%f57, [%rd16+20];
	ld.global.f32 	%f58, [%rd41+20];
	fma.rn.f32 	%f59, %f57, %f58, %f56;
	ld.global.f32 	%f60, [%rd16+24];
	ld.global.f32 	%f61, [%rd41+24];
	fma.rn.f32 	%f62, %f60, %f61, %f59;
	ld.global.f32 	%f63, [%rd16+28];
	ld.global.f32 	%f64, [%rd41+28];
	fma.rn.f32 	%f114, %f63, %f64, %f62;
	add.s32 	%r44, %r44, 16;
	add.s32 	%r43, %r43, 16;
	add.s64 	%rd41, %rd41, 64;
	setp.ne.s32 	%p6, %r44, 0;
	@%p6 bra 	$L__BB0_4;
$L__BB0_5:
	setp.eq.s32 	%p7, %r5, 0;
	@%p7 bra 	$L__BB0_14;
	and.b32  	%r13, %r26, 7;
	setp.lt.u32 	%p8, %r5, 8;
	@%p8 bra 	$L__BB0_8;
	add.s32 	%r37, %r46, %r3;
	mul.wide.s32 	%rd17, %r37, 4;
	add.s64 	%rd18, %rd2, %rd17;
	ld.global.f32 	%f66, [%rd18];
	add.s32 	%r38, %r46, %r4;
	mul.wide.u32 	%rd19, %r38, 4;
	add.s64 	%rd20, %rd1, %rd19;
	ld.global.f32 	%f67, [%rd20];
	fma.rn.f32 	%f68, %f66, %f67, %f114;
	ld.global.f32 	%f69, [%rd18+4];
	cvt.u64.u32 	%rd21, %r4;
	cvt.u64.u32 	%rd22, %r46;
	add.s64 	%rd23, %rd22, %rd21;
	shl.b64 	%rd24, %rd23, 2;
	add.s64 	%rd25, %rd1, %rd24;
	ld.global.f32 	%f70, [%rd25+4];
	fma.rn.f32 	%f71, %f69, %f70, %f68;
	ld.global.f32 	%f72, [%rd18+8];
	ld.global.f32 	%f73, [%rd25+8];
	fma.rn.f32 	%f74, %f72, %f73, %f71;
	ld.global.f32 	%f75, [%rd18+12];
	ld.global.f32 	%f76, [%rd25+12];
	fma.rn.f32 	%f77, %f75, %f76, %f74;
	ld.global.f32 	%f78, [%rd18+16];
	ld.global.f32 	%f79, [%rd25+16];
	fma.rn.f32 	%f80, %f78, %f79, %f77;
	ld.global.f32 	%f81, [%rd18+20];
	ld.global.f32 	%f82, [%rd25+20];
	fma.rn.f32 	%f83, %f81, %f82, %f80;
	ld.global.f32 	%f84, [%rd18+24];
	ld.global.f32 	%f85, [%rd25+24];
	fma.rn.f32 	%f86, %f84, %f85, %f83;
	ld.global.f32 	%f87, [%rd18+28];
	ld.global.f32 	%f88, [%rd25+28];
	fma.rn.f32 	%f114, %f87, %f88, %f86;
	add.s32 	%r46, %r46, 8;
$L__BB0_8:
	setp.eq.s32 	%p9, %r13, 0;
	@%p9 bra 	$L__BB0_14;
	and.b32  	%r16, %r26, 3;
	setp.lt.u32 	%p10, %r13, 4;
	@%p10 bra 	$L__BB0_11;
	add.s32 	%r39, %r46, %r3;
	mul.wide.s32 	%rd26, %r39, 4;
	add.s64 	%rd27, %rd2, %rd26;
	ld.global.f32 	%f90, [%rd27];
	add.s32 	%r40, %r46, %r4;
	mul.wide.u32 	%rd28, %r40, 4;
	add.s64 	%rd29, %rd1, %rd28;
	ld.global.f32 	%f91, [%rd29];
	fma.rn.f32 	%f92, %f90, %f91, %f114;
	ld.global.f32 	%f93, [%rd27+4];
	cvt.u64.u32 	%rd30, %r4;
	cvt.u64.u32 	%rd31, %r46;
	add.s64 	%rd32, %rd31, %rd30;
	shl.b64 	%rd33, %rd32, 2;
	add.s64 	%rd34, %rd1, %rd33;
	ld.global.f32 	%f94, [%rd34+4];
	fma.rn.f32 	%f95, %f93, %f94, %f92;
	ld.global.f32 	%f96, [%rd27+8];
	ld.global.f32 	%f97, [%rd34+8];
	fma.rn.f32 	%f98, %f96, %f97, %f95;
	ld.global.f32 	%f99, [%rd27+12];
	ld.global.f32 	%f100, [%rd34+12];
	fma.rn.f32 	%f114, %f99, %f100, %f98;
	add.s32 	%r46, %r46, 4;
$L__BB0_11:
	setp.eq.s32 	%p11, %r16, 0;
	@%p11 bra 	$L__BB0_14;
	add.s32 	%r41, %r46, %r4;
	mul.wide.u32 	%rd35, %r41, 4;
	add.s64 	%rd42, %rd1, %rd35;
	add.s32 	%r49, %r46, %r3;
	neg.s32 	%r48, %r16;
$L__BB0_13:
	.pragma "nounroll";
	mul.wide.s32 	%rd36, %r49, 4;
	add.s64 	%rd37, %rd2, %rd36;
	ld.global.f32 	%f101, [%rd37];
	ld.global.f32 	%f102, [%rd42];
	fma.rn.f32 	%f114, %f101, %f102, %f114;
	add.s64 	%rd42, %rd42, 4;
	add.s32 	%r49, %r49, 1;
	add.s32 	%r48, %r48, 1;
	setp.ne.s32 	%p12, %r48, 0;
	@%p12 bra 	$L__BB0_13;
$L__BB0_14:
	cvt.rn.f32.s32 	%f103, %r26;
	sqrt.rn.f32 	%f104, %f103;
	div.rn.f32 	%f105, %f114, %f104;
	mad.lo.s32 	%r42, %r28, %r1, %r35;
	cvta.to.global.u64 	%rd38, %rd10;
	mul.wide.s32 	%rd39, %r42, 4;
	add.s64 	%rd40, %rd38, %rd39;
	st.global.f32 	[%rd40], %f105;
$L__BB0_15:
	ret;

}
	// .globl	_Z14softmax_kernelPKfPfii
.visible .entry _Z14softmax_kernelPKfPfii(
	.param .u64 .ptr .align 1 _Z14softmax_kernelPKfPfii_param_0,
	.param .u64 .ptr .align 1 _Z14softmax_kernelPKfPfii_param_1,
	.param .u32 _Z14softmax_kernelPKfPfii_param_2,
	.param .u32 _Z14softmax_kernelPKfPfii_param_3
)
{
	.reg .pred 	%p<26>;
	.reg .b32 	%r<117>;
	.reg .b32 	%f<126>;
	.reg .b64 	%rd<34>;
	// demoted variable
	.shared .align 4 .b8 _ZZ14softmax_kernelPKfPfiiE10shared_max[1024];
	// demoted variable
	.shared .align 4 .b8 _ZZ14softmax_kernelPKfPfiiE10shared_sum[1024];
	ld.param.u64 	%rd3, [_Z14softmax_kernelPKfPfii_param_0];
	ld.param.u64 	%rd4, [_Z14softmax_kernelPKfPfii_param_1];
	ld.param.u32 	%r49, [_Z14softmax_kernelPKfPfii_param_2];
	ld.param.u32 	%r48, [_Z14softmax_kernelPKfPfii_param_3];
	cvta.to.global.u64 	%rd1, %rd3;
	cvta.to.global.u64 	%rd2, %rd4;
	mov.u32 	%r1, %ctaid.x;
	setp.ge.s32 	%p1, %r1, %r49;
	@%p1 bra 	$L__BB1_32;
	mov.u32 	%r116, %tid.x;
	mov.u32 	%r3, %ntid.x;
	setp.ge.s32 	%p2, %r116, %r48;
	mov.f32 	%f120, 0fFF800000;
	@%p2 bra 	$L__BB1_8;
	mul.lo.s32 	%r4, %r48, %r1;
	add.s32 	%r50, %r116, %r3;
	max.u32 	%r51, %r48, %r50;
	setp.lt.u32 	%p3, %r50, %r48;
	selp.u32 	%r52, 1, 0, %p3;
	add.s32 	%r53, %r50, %r52;
	sub.s32 	%r54, %r51, %r53;
	div.u32 	%r55, %r54, %r3;
	add.s32 	%r5, %r55, %r52;
	and.b32  	%r56, %r5, 3;
	setp.eq.s32 	%p4, %r56, 3;
	mov.f32 	%f120, 0fFF800000;
	mov.u32 	%r104, %r116;
	@%p4 bra 	$L__BB1_5;
	add.s32 	%r102, %r116, %r4;
	add.s32 	%r57, %r5, 1;
	and.b32  	%r58, %r57, 3;
	neg.s32 	%r101, %r58;
	mov.f32 	%f120, 0fFF800000;
	mov.u32 	%r104, %r116;
$L__BB1_4:
	.pragma "nounroll";
	mul.wide.s32 	%rd5, %r102, 4;
	add.s64 	%rd6, %rd1, %rd5;
	ld.global.f32 	%f21, [%rd6];
	max.f32 	%f120, %f120, %f21;
	add.s32 	%r104, %r104, %r3;
	add.s32 	%r102, %r102, %r3;
	add.s32 	%r101, %r101, 1;
	setp.ne.s32 	%p5, %r101, 0;
	@%p5 bra 	$L__BB1_4;
$L__BB1_5:
	setp.lt.u32 	%p6, %r5, 3;
	@%p6 bra 	$L__BB1_8;
	shl.b32 	%r60, %r3, 2;
	cvt.u64.u32 	%rd9, %r60;
$L__BB1_7:
	add.s32 	%r59, %r104, %r4;
	mul.wide.s32 	%rd7, %r59, 4;
	add.s64 	%rd8, %rd1, %rd7;
	ld.global.f32 	%f22, [%rd8];
	max.f32 	%f23, %f120, %f22;
	add.s64 	%rd10, %rd8, %rd9;
	ld.global.f32 	%f24, [%rd10];
	max.f32 	%f25, %f23, %f24;
	add.s64 	%rd11, %rd10, %rd9;
	ld.global.f32 	%f26, [%rd11];
	max.f32 	%f27, %f25, %f26;
	add.s64 	%rd12, %rd11, %rd9;
	ld.global.f32 	%f28, [%rd12];
	max.f32 	%f120, %f27, %f28;
	add.s32 	%r104, %r60, %r104;
	setp.lt.s32 	%p7, %r104, %r48;
	@%p7 bra 	$L__BB1_7;
$L__BB1_8:
	shl.b32 	%r61, %r116, 2;
	mov.u32 	%r62, _ZZ14softmax_kernelPKfPfiiE10shared_max;
	add.s32 	%r17, %r62, %r61;
	st.shared.f32 	[%r17], %f120;
	bar.sync 	0;
	setp.lt.u32 	%p8, %r3, 2;
	@%p8 bra 	$L__BB1_13;
	mov.u32 	%r106, %r3;
$L__BB1_10:
	shr.u32 	%r19, %r106, 1;
	setp.ge.u32 	%p9, %r116, %r19;
	@%p9 bra 	$L__BB1_12;
	ld.shared.f32 	%f29, [%r17];
	shl.b32 	%r63, %r19, 2;
	add.s32 	%r64, %r17, %r63;
	ld.shared.f32 	%f30, [%r64];
	max.f32 	%f31, %f29, %f30;
	st.shared.f32 	[%r17], %f31;
$L__BB1_12:
	bar.sync 	0;
	setp.gt.u32 	%p10, %r106, 3;
	mov.u32 	%r106, %r19;
	@%p10 bra 	$L__BB1_10;
$L__BB1_13:
	setp.ge.s32 	%p11, %r116, %r48;
	mov.f32 	%f125, 0f00000000;
	ld.shared.f32 	%f8, [_ZZ14softmax_kernelPKfPfiiE10shared_max];
	@%p11 bra 	$L__BB1_20;
	mul.lo.s32 	%r20, %r48, %r1;
	add.s32 	%r65, %r116, %r3;
	max.s32 	%r66, %r48, %r65;
	setp.lt.s32 	%p12, %r65, %r48;
	selp.u32 	%r67, 1, 0, %p12;
	add.s32 	%r68, %r65, %r67;
	sub.s32 	%r69, %r66, %r68;
	div.u32 	%r70, %r69, %r3;
	add.s32 	%r21, %r70, %r67;
	and.b32  	%r71, %r21, 3;
	setp.eq.s32 	%p13, %r71, 3;
	mov.f32 	%f125, 0f00000000;
	mov.u32 	%r110, %r116;
	@%p13 bra 	$L__BB1_17;
	add.s32 	%r108, %r116, %r20;
	add.s32 	%r72, %r21, 1;
	and.b32  	%r73, %r72, 3;
	neg.s32 	%r107, %r73;
	mov.f32 	%f125, 0f00000000;
	mov.u32 	%r110, %r116;
$L__BB1_16:
	.pragma "nounroll";
	mul.wide.s32 	%rd13, %r108, 4;
	add.s64 	%rd14, %rd2, %rd13;
	add.s64 	%rd15, %rd1, %rd13;
	ld.global.f32 	%f36, [%rd15];
	sub.f32 	%f37, %f36, %f8;
	fma.rn.f32 	%f38, %f37, 0f3BBB989D, 0f3F000000;
	cvt.sat.f32.f32 	%f39, %f38;
	mov.f32 	%f40, 0f4B400001;
	mov.f32 	%f41, 0f437C0000;
	fma.rm.f32 	%f42, %f39, %f41, %f40;
	add.f32 	%f43, %f42, 0fCB40007F;
	neg.f32 	%f44, %f43;
	fma.rn.f32 	%f45, %f37, 0f3FB8AA3B, %f44;
	fma.rn.f32 	%f46, %f37, 0f32A57060, %f45;
	mov.b32 	%r74, %f42;
	shl.b32 	%r75, %r74, 23;
	mov.b32 	%f47, %r75;
	ex2.approx.ftz.f32 	%f48, %f46;
	mul.f32 	%f49, %f48, %f47;
	st.global.f32 	[%rd14], %f49;
	add.f32 	%f125, %f125, %f49;
	add.s32 	%r110, %r110, %r3;
	add.s32 	%r108, %r108, %r3;
	add.s32 	%r107, %r107, 1;
	setp.ne.s32 	%p14, %r107, 0;
	@%p14 bra 	$L__BB1_16;
$L__BB1_17:
	setp.lt.u32 	%p15, %r21, 3;
	@%p15 bra 	$L__BB1_20;
	shl.b32 	%r79, %r3, 2;
	cvt.u64.u32 	%rd19, %r79;
$L__BB1_19:
	add.s32 	%r76, %r110, %r20;
	mul.wide.s32 	%rd16, %r76, 4;
	add.s64 	%rd17, %rd1, %rd16;
	ld.global.f32 	%f50, [%rd17];
	sub.f32 	%f51, %f50, %f8;
	fma.rn.f32 	%f52, %f51, 0f3BBB989D, 0f3F000000;
	cvt.sat.f32.f32 	%f53, %f52;
	mov.f32 	%f54, 0f4B400001;
	mov.f32 	%f55, 0f437C0000;
	fma.rm.f32 	%f56, %f53, %f55, %f54;
	add.f32 	%f57, %f56, 0fCB40007F;
	neg.f32 	%f58, %f57;
	fma.rn.f32 	%f59, %f51, 0f3FB8AA3B, %f58;
	fma.rn.f32 	%f60, %f51, 0f32A57060, %f59;
	mov.b32 	%r77, %f56;
	shl.b32 	%r78, %r77, 23;
	mov.b32 	%f61, %r78;
	ex2.approx.ftz.f32 	%f62, %f60;
	mul.f32 	%f63, %f62, %f61;
	add.s64 	%rd18, %rd2, %rd16;
	st.global.f32 	[%rd18], %f63;
	add.f32 	%f64, %f125, %f63;
	add.s64 	%rd20, %rd17, %rd19;
	ld.global.f32 	%f65, [%rd20];
	sub.f32 	%f66, %f65, %f8;
	fma.rn.f32 	%f67, %f66, 0f3BBB989D, 0f3F000000;
	cvt.sat.f32.f32 	%f68, %f67;
	fma.rm.f32 	%f69, %f68, %f55, %f54;
	add.f32 	%f70, %f69, 0fCB40007F;
	neg.f32 	%f71, %f70;
	fma.rn.f32 	%f72, %f66, 0f3FB8AA3B, %f71;
	fma.rn.f32 	%f73, %f66, 0f32A57060, %f72;
	mov.b32 	%r80, %f69;
	shl.b32 	%r81, %r80, 23;
	mov.b32 	%f74, %r81;
	ex2.approx.ftz.f32 	%f75, %f73;
	mul.f32 	%f76, %f75, %f74;
	add.s64 	%rd21, %rd18, %rd19;
	st.global.f32 	[%rd21], %f76;
	add.f32 	%f77, %f64, %f76;
	add.s64 	%rd22, %rd20, %rd19;
	ld.global.f32 	%f78, [%rd22];
	sub.f32 	%f79, %f78, %f8;
	fma.rn.f32 	%f80, %f79, 0f3BBB989D, 0f3F000000;
	cvt.sat.f32.f32 	%f81, %f80;
	fma.rm.f32 	%f82, %f81, %f55, %f54;
	add.f32 	%f83, %f82, 0fCB40007F;
	neg.f32 	%f84, %f83;
	fma.rn.f32 	%f85, %f79, 0f3FB8AA3B, %f84;
	fma.rn.f32 	%f86, %f79, 0f32A57060, %f85;
	mov.b32 	%r82, %f82;
	shl.b32 	%r83, %r82, 23;
	mov.b32 	%f87, %r83;
	ex2.approx.ftz.f32 	%f88, %f86;
	mul.f32 	%f89, %f88, %f87;
	add.s64 	%rd23, %rd21, %rd19;
	st.global.f32 	[%rd23], %f89;
	add.f32 	%f90, %f77, %f89;
	add.s64 	%rd24, %rd22, %rd19;
	ld.global.f32 	%f91, [%rd24];
	sub.f32 	%f92, %f91, %f8;
	fma.rn.f32 	%f93, %f92, 0f3BBB989D, 0f3F000000;
	cvt.sat.f32.f32 	%f94, %f93;
	fma.rm.f32 	%f95, %f94, %f55, %f54;
	add.f32 	%f96, %f95, 0fCB40007F;
	neg.f32 	%f97, %f96;
	fma.rn.f32 	%f98, %f92, 0f3FB8AA3B, %f97;
	fma.rn.f32 	%f99, %f92, 0f32A57060, %f98;
	mov.b32 	%r84, %f95;
	shl.b32 	%r85, %r84, 23;
	mov.b32 	%f100, %r85;
	ex2.approx.ftz.f32 	%f101, %f99;
	mul.f32 	%f102, %f101, %f100;
	add.s64 	%rd25, %rd23, %rd19;
	st.global.f32 	[%rd25], %f102;
	add.f32 	%f125, %f90, %f102;
	add.s32 	%r110, %r79, %r110;
	setp.lt.s32 	%p16, %r110, %r48;
	@%p16 bra 	$L__BB1_19;
$L__BB1_20:
	setp.lt.u32 	%p17, %r3, 2;
	mov.u32 	%r87, _ZZ14softmax_kernelPKfPfiiE10shared_sum;
	add.s32 	%r33, %r87, %r61;
	st.shared.f32 	[%r33], %f125;
	bar.sync 	0;
	@%p17 bra 	$L__BB1_25;
	mov.u32 	%r112, %r3;
$L__BB1_22:
	shr.u32 	%r35, %r112, 1;
	setp.ge.u32 	%p18, %r116, %r35;
	@%p18 bra 	$L__BB1_24;
	shl.b32 	%r88, %r35, 2;
	add.s32 	%r89, %r33, %r88;
	ld.shared.f32 	%f103, [%r89];
	ld.shared.f32 	%f104, [%r33];
	add.f32 	%f105, %f103, %f104;
	st.shared.f32 	[%r33], %f105;
$L__BB1_24:
	bar.sync 	0;
	setp.gt.u32 	%p19, %r112, 3;
	mov.u32 	%r112, %r35;
	@%p19 bra 	$L__BB1_22;
$L__BB1_25:
	setp.ge.s32 	%p20, %r116, %r48;
	ld.shared.f32 	%f16, [_ZZ14softmax_kernelPKfPfiiE10shared_sum];
	@%p20 bra 	$L__BB1_32;
	mul.lo.s32 	%r36, %r48, %r1;
	add.s32 	%r90, %r116, %r3;
	max.s32 	%r91, %r48, %r90;
	setp.lt.s32 	%p21, %r90, %r48;
	selp.u32 	%r92, 1, 0, %p21;
	add.s32 	%r93, %r90, %r92;
	sub.s32 	%r94, %r91, %r93;
	div.u32 	%r95, %r94, %r3;
	add.s32 	%r37, %r95, %r92;
	and.b32  	%r96, %r37, 3;
	setp.eq.s32 	%p22, %r96, 3;
	@%p22 bra 	$L__BB1_29;
	add.s32 	%r97, %r37, 1;
	and.b32  	%r98, %r97, 3;
	add.s32 	%r114, %r116, %r36;
	neg.s32 	%r113, %r98;
	mad.lo.s32 	%r116, %r3, %r98, %r116;
$L__BB1_28:
	.pragma "nounroll";
	mul.wide.s32 	%rd26, %r114, 4;
	add.s64 	%rd27, %rd2, %rd26;
	ld.global.f32 	%f106, [%rd27];
	div.rn.f32 	%f107, %f106, %f16;
	st.global.f32 	[%rd27], %f107;
	add.s32 	%r114, %r114, %r3;
	add.s32 	%r113, %r113, 1;
	setp.ne.s32 	%p23, %r113, 0;
	@%p23 bra 	$L__BB1_28;
$L__BB1_29:
	setp.lt.u32 	%p24, %r37, 3;
	@%p24 bra 	$L__BB1_32;
	shl.b32 	%r100, %r3, 2;
	cvt.u64.u32 	%rd30, %r100;
$L__BB1_31:
	add.s32 	%r99, %r116, %r36;
	mul.wide.s32 	%rd28, %r99, 4;
	add.s64 	%rd29, %rd2, %rd28;
	ld.global.f32 	%f108, [%rd29];
	div.rn.f32 	%f109, %f108, %f16;
	st.global.f32 	[%rd29], %f109;
	add.s64 	%rd31, %rd29, %rd30;
	ld.global.f32 	%f110, [%rd31];
	div.rn.f32 	%f111, %f110, %f16;
	st.global.f32 	[%rd31], %f111;
	add.s64 	%rd32, %rd31, %rd30;
	ld.global.f32 	%f112, [%rd32];
	div.rn.f32 	%f113, %f112, %f16;
	st.global.f32 	[%rd32], %f113;
	add.s64 	%rd33, %rd32, %rd30;
	ld.global.f32 	%f114, [%rd33];
	div.rn.f32 	%f115, %f114, %f16;
	st.global.f32 	[%rd33], %f115;
	add.s32 	%r116, %r100, %r116;
	setp.lt.s32 	%p25, %r116, %r48;
	@%p25 bra 	$L__BB1_31;
$L__BB1_32:
	ret;

}
	// .globl	_Z9pv_kernelPKfS0_Pfiii
.visible .entry _Z9pv_kernelPKfS0_Pfiii(
	.param .u64 .ptr .align 1 _Z9pv_kernelPKfS0_Pfiii_param_0,
	.param .u64 .ptr .align 1 _Z9pv_kernelPKfS0_Pfiii_param_1,
	.param .u64 .ptr .align 1 _Z9pv_kernelPKfS0_Pfiii_param_2,
	.param .u32 _Z9pv_kernelPKfS0_Pfiii_param_3,
	.param .u32 _Z9pv_kernelPKfS0_Pfiii_param_4,
	.param .u32 _Z9pv_kernelPKfS0_Pfiii_param_5
)
{
	.reg .pred 	%p<13>;
	.reg .b32 	%r<46>;
	.reg .b32 	%f<68>;
	.reg .b64 	%rd<40>;

	ld.param.u64 	%rd5, [_Z9pv_kernelPKfS0_Pfiii_param_0];
	ld.param.u64 	%rd6, [_Z9pv_kernelPKfS0_Pfiii_param_1];
	ld.param.u64 	%rd4, [_Z9pv_kernelPKfS0_Pfiii_param_2];
	ld.param.u32 	%r22, [_Z9pv_kernelPKfS0_Pfiii_param_3];
	ld.param.u32 	%r20, [_Z9pv_kernelPKfS0_Pfiii_param_4];
	ld.param.u32 	%r23, [_Z9pv_kernelPKfS0_Pfiii_param_5];
	cvta.to.global.u64 	%rd1, %rd6;
	cvta.to.global.u64 	%rd2, %rd5;
	mov.u32 	%r24, %ctaid.x;
	mov.u32 	%r25, %ntid.x;
	mov.u32 	%r26, %tid.x;
	mad.lo.s32 	%r1, %r24, %r25, %r26;
	mov.u32 	%r27, %ctaid.y;
	mov.u32 	%r28, %ntid.y;
	mov.u32 	%r29, %tid.y;
	mad.lo.s32 	%r30, %r27, %r28, %r29;
	setp.ge.s32 	%p1, %r1, %r22;
	setp.ge.s32 	%p2, %r30, %r23;
	or.pred  	%p3, %p1, %p2;
	@%p3 bra 	$L__BB2_14;
	setp.lt.s32 	%p4, %r20, 1;
	mov.f32 	%f67, 0f00000000;
	@%p4 bra 	$L__BB2_13;
	mul.lo.s32 	%r3, %r20, %r1;
	and.b32  	%r4, %r20, 7;
	setp.lt.u32 	%p5, %r20, 8;
	mov.f32 	%f67, 0f00000000;
	mov.b32 	%r44, 0;
	@%p5 bra 	$L__BB2_5;
	and.b32  	%r44, %r20, 2147483640;
	neg.s32 	%r42, %r44;
	shl.b32 	%r7, %r23, 3;
	add.s64 	%rd3, %rd2, 16;
	mov.f32 	%f67, 0f00000000;
	mul.wide.s32 	%rd11, %r23, 4;
	mov.u32 	%r40, %r3;
	mov.u32 	%r41, %r30;
$L__BB2_4:
	.pragma "nounroll";
	mul.wide.s32 	%rd7, %r40, 4;
	add.s64 	%rd8, %rd3, %rd7;
	ld.global.f32 	%f17, [%rd8+-16];
	mul.wide.s32 	%rd9, %r41, 4;
	add.s64 	%rd10, %rd1, %rd9;
	ld.global.f32 	%f18, [%rd10];
	fma.rn.f32 	%f19, %f17, %f18, %f67;
	ld.global.f32 	%f20, [%rd8+-12];
	add.s64 	%rd12, %rd10, %rd11;
	ld.global.f32 	%f21, [%rd12];
	fma.rn.f32 	%f22, %f20, %f21, %f19;
	ld.global.f32 	%f23, [%rd8+-8];
	add.s64 	%rd13, %rd12, %rd11;
	ld.global.f32 	%f24, [%rd13];
	fma.rn.f32 	%f25, %f23, %f24, %f22;
	ld.global.f32 	%f26, [%rd8+-4];
	add.s64 	%rd14, %rd13, %rd11;
	ld.global.f32 	%f27, [%rd14];
	fma.rn.f32 	%f28, %f26, %f27, %f25;
	ld.global.f32 	%f29, [%rd8];
	add.s64 	%rd15, %rd14, %rd11;
	ld.global.f32 	%f30, [%rd15];
	fma.rn.f32 	%f31, %f29, %f30, %f28;
	ld.global.f32 	%f32, [%rd8+4];
	add.s64 	%rd16, %rd15, %rd11;
	ld.global.f32 	%f33, [%rd16];
	fma.rn.f32 	%f34, %f32, %f33, %f31;
	ld.global.f32 	%f35, [%rd8+8];
	add.s64 	%rd17, %rd16, %rd11;
	ld.global.f32 	%f36, [%rd17];
	fma.rn.f32 	%f37, %f35, %f36, %f34;
	ld.global.f32 	%f38, [%rd8+12];
	add.s64 	%rd18, %rd17, %rd11;
	ld.global.f32 	%f39, [%rd18];
	fma.rn.f32 	%f67, %f38, %f39, %f37;
	add.s32 	%r42, %r42, 8;
	add.s32 	%r41, %r41, %r7;
	add.s32 	%r40, %r40, 8;
	setp.ne.s32 	%p6, %r42, 0;
	@%p6 bra 	$L__BB2_4;
$L__BB2_5:
	setp.eq.s32 	%p7, %r4, 0;
	@%p7 bra 	$L__BB2_13;
	and.b32  	%r15, %r20, 3;
	setp.lt.u32 	%p8, %r4, 4;
	@%p8 bra 	$L__BB2_8;
	add.s32 	%r32, %r44, %r3;
	mul.wide.s32 	%rd19, %r32, 4;
	add.s64 	%rd20, %rd2, %rd19;
	ld.global.f32 	%f41, [%rd20];
	mad.lo.s32 	%r33, %r44, %r23, %r30;
	mul.wide.s32 	%rd21, %r33, 4;
	add.s64 	%rd22, %rd1, %rd21;
	ld.global.f32 	%f42, [%rd22];
	fma.rn.f32 	%f43, %f41, %f42, %f67;
	ld.global.f32 	%f44, [%rd20+4];
	mul.wide.s32 	%rd23, %r23, 4;
	add.s64 	%rd24, %rd22, %rd23;
	ld.global.f32 	%f45, [%rd24];
	fma.rn.f32 	%f46, %f44, %f45, %f43;
	ld.global.f32 	%f47, [%rd20+8];
	add.s64 	%rd25, %rd24, %rd23;
	ld.global.f32 	%f48, [%rd25];
	fma.rn.f32 	%f49, %f47, %f48, %f46;
	ld.global.f32 	%f50, [%rd20+12];
	add.s64 	%rd26, %rd25, %rd23;
	ld.global.f32 	%f51, [%rd26];
	fma.rn.f32 	%f67, %f50, %f51, %f49;
	add.s32 	%r44, %r44, 4;
$L__BB2_8:
	setp.eq.s32 	%p9, %r15, 0;
	@%p9 bra 	$L__BB2_13;
	setp.eq.s32 	%p10, %r15, 1;
	@%p10 bra 	$L__BB2_11;
	add.s32 	%r34, %r44, %r3;
	mul.wide.s32 	%rd27, %r34, 4;
	add.s64 	%rd28, %rd2, %rd27;
	ld.global.f32 	%f53, [%rd28];
	mad.lo.s32 	%r35, %r44, %r23, %r30;
	mul.wide.s32 	%rd29, %r35, 4;
	add.s64 	%rd30, %rd1, %rd29;
	ld.global.f32 	%f54, [%rd30];
	fma.rn.f32 	%f55, %f53, %f54, %f67;
	ld.global.f32 	%f56, [%rd28+4];
	mul.wide.s32 	%rd31, %r23, 4;
	add.s64 	%rd32, %rd30, %rd31;
	ld.global.f32 	%f57, [%rd32];
	fma.rn.f32 	%f67, %f56, %f57, %f55;
	add.s32 	%r44, %r44, 2;
$L__BB2_11:
	and.b32  	%r36, %r20, 1;
	setp.eq.b32 	%p11, %r36, 1;
	not.pred 	%p12, %p11;
	@%p12 bra 	$L__BB2_13;
	add.s32 	%r37, %r44, %r3;
	mul.wide.s32 	%rd33, %r37, 4;
	add.s64 	%rd34, %rd2, %rd33;
	ld.global.f32 	%f58, [%rd34];
	mad.lo.s32 	%r38, %r44, %r23, %r30;
	mul.wide.s32 	%rd35, %r38, 4;
	add.s64 	%rd36, %rd1, %rd35;
	ld.global.f32 	%f59, [%rd36];
	fma.rn.f32 	%f67, %f58, %f59, %f67;
$L__BB2_13:
	mad.lo.s32 	%r39, %r23, %r1, %r30;
	cvta.to.global.u64 	%rd37, %rd4;
	mul.wide.s32 	%rd38, %r39, 4;
	add.s64 	%rd39, %rd37, %rd38;
	st.global.f32 	[%rd39], %f67;
$L__BB2_14:
	ret;

}


// ===== COMPILED SASS (sm_100) =====

	.target	sm_100

	.elftype	@"ET_EXEC"


//--------------------- .note.nv.tkinfo           --------------------------
	.section	.note.nv.tkinfo,"",@"SHT_NOTE"
	.sectionflags	@"SHF_NOTE_NV_TKINFO"
	.tkinfo
        /*0018*/ 	.word	0x00000002
        /*0030*/ 	.string	""
        /*0030*/ 	.string	"ptxas"
        /*0030*/ 	.string	"Cuda compilation tools, release 13.0, V13.0.88"
        /*0030*/ 	.string	"Build cuda_13.0.r13.0/compiler.36424714_0"
        /*0030*/ 	.string	"-arch sm_100 -m 64 "



//--------------------- .note.nv.cuinfo           --------------------------
	.section	.note.nv.cuinfo,"",@"SHT_NOTE"
	.sectionflags	@"SHF_NOTE_NV_CUINFO"
        /*0018*/ 	.short	0x0002
        /*001a*/ 	.short	0x0064
        /*001c*/ 	.short	0x0082
	.zero		2


//--------------------- .nv.info                  --------------------------
	.section	.nv.info,"",@"SHT_CUDA_INFO"
	.align	4


	//----- nvinfo : EIATTR_REGCOUNT
	.align		4
        /*0000*/ 	.byte	0x04, 0x2f
        /*0002*/ 	.short	(.L_1 - .L_0)
	.align		4
.L_0:
        /*0004*/ 	.word	index@(_Z10qkt_kernelPKfS0_Pfiii)
        /*0008*/ 	.word	0x00000020


	//----- nvinfo : EIATTR_FRAME_SIZE
	.align		4
.L_1:
        /*000c*/ 	.byte	0x04, 0x11
        /*000e*/ 	.short	(.L_3 - .L_2)
	.align		4
.L_2:
        /*0010*/ 	.word	index@($__internal_2_$__cuda_sm3x_div_rn_noftz_f32_slowpath)
        /*0014*/ 	.word	0x00000000


	//----- nvinfo : EIATTR_FRAME_SIZE
	.align		4
.L_3:
        /*0018*/ 	.byte	0x04, 0x11
        /*001a*/ 	.short	(.L_5 - .L_4)
	.align		4
.L_4:
        /*001c*/ 	.word	index@($__internal_1_$__cuda_sm20_sqrt_rn_f32_slowpath)
        /*0020*/ 	.word	0x00000000


	//----- nvinfo : EIATTR_FRAME_SIZE
	.align		4
.L_5:
        /*0024*/ 	.byte	0x04, 0x11
        /*0026*/ 	.short	(.L_7 - .L_6)
	.align		4
.L_6:
        /*0028*/ 	.word	index@(_Z10qkt_kernelPKfS0_Pfiii)
        /*002c*/ 	.word	0x00000000


	//----- nvinfo : EIATTR_REGCOUNT
	.align		4
.L_7:
        /*0030*/ 	.byte	0x04, 0x2f
        /*0032*/ 	.short	(.L_9 - .L_8)
	.align		4
.L_8:
        /*0034*/ 	.word	index@(_Z14softmax_kernelPKfPfii)
        /*0038*/ 	.word	0x0000001e


	//----- nvinfo : EIATTR_FRAME_SIZE
	.align		4
.L_9:
        /*003c*/ 	.byte	0x04, 0x11
        /*003e*/ 	.short	(.L_11 - .L_10)
	.align		4
.L_10:
        /*0040*/ 	.word	index@($__internal_0_$__cuda_sm3x_div_rn_noftz_f32_slowpath)
        /*0044*/ 	.word	0x00000000


	//----- nvinfo : EIATTR_FRAME_SIZE
	.align		4
.L_11:
        /*0048*/ 	.byte	0x04, 0x11
        /*004a*/ 	.short	(.L_13 - .L_12)
	.align		4
.L_12:
        /*004c*/ 	.word	index@(_Z14softmax_kernelPKfPfii)
        /*0050*/ 	.word	0x00000000


	//----- nvinfo : EIATTR_REGCOUNT
	.align		4
.L_13:
        /*0054*/ 	.byte	0x04, 0x2f
        /*0056*/ 	.short	(.L_15 - .L_14)
	.align		4
.L_14:
        /*0058*/ 	.word	index@(_Z9pv_kernelPKfS0_Pfiii)
        /*005c*/ 	.word	0x00000020


	//----- nvinfo : EIATTR_FRAME_SIZE
	.align		4
.L_15:
        /*0060*/ 	.byte	0x04, 0x11
        /*0062*/ 	.short	(.L_17 - .L_16)
	.align		4
.L_16:
        /*0064*/ 	.word	index@(_Z9pv_kernelPKfS0_Pfiii)
        /*0068*/ 	.word	0x00000000


	//----- nvinfo : EIATTR_MIN_STACK_SIZE
	.align		4
.L_17:
        /*006c*/ 	.byte	0x04, 0x12
        /*006e*/ 	.short	(.L_19 - .L_18)
	.align		4
.L_18:
        /*0070*/ 	.word	index@(_Z9pv_kernelPKfS0_Pfiii)
        /*0074*/ 	.word	0x00000000


	//----- nvinfo : EIATTR_MIN_STACK_SIZE
	.align		4
.L_19:
        /*0078*/ 	.byte	0x04, 0x12
        /*007a*/ 	.short	(.L_21 - .L_20)
	.align		4
.L_20:
        /*007c*/ 	.word	index@(_Z14softmax_kernelPKfPfii)
        /*0080*/ 	.word	0x00000000


	//----- nvinfo : EIATTR_MIN_STACK_SIZE
	.align		4
.L_21:
        /*0084*/ 	.byte	0x04, 0x12
        /*0086*/ 	.short	(.L_23 - .L_22)
	.align		4
.L_22:
        /*0088*/ 	.word	index@(_Z10qkt_kernelPKfS0_Pfiii)
        /*008c*/ 	.word	0x00000000
.L_23:


//--------------------- .nv.compat                --------------------------
	.section	.nv.compat,"",@"SHT_CUDA_COMPAT_INFO"
	.align	4
        /*0000*/ 	.byte	0x02, 0x09, 0x00, 0x00, 0x02, 0x02, 0x01, 0x00, 0x02, 0x05, 0x05, 0x00, 0x03, 0x07, 0x01, 0x01
        /*0010*/ 	.byte	0x02, 0x03, 0x00, 0x00, 0x02, 0x06, 0x01, 0x00, 0x04, 0x0b, 0x08, 0x00, 0x01, 0x00, 0x00, 0x00
        /*0020*/ 	.byte	0x00, 0x00, 0x00, 0x00


//--------------------- .nv.info._Z9pv_kernelPKfS0_Pfiii --------------------------
	.section	.nv.info._Z9pv_kernelPKfS0_Pfiii,"",@"SHT_CUDA_INFO"
	.sectionflags	@""
	.align	4


	//----- nvinfo : EIATTR_CUDA_API_VERSION
	.align		4
        /*0000*/ 	.byte	0x04, 0x37
        /*0002*/ 	.short	(.L_25 - .L_24)
.L_24:
        /*0004*/ 	.word	0x00000082


	//----- nvinfo : EIATTR_KPARAM_INFO
	.align		4
.L_25:
        /*0008*/ 	.byte	0x04, 0x17
        /*000a*/ 	.short	(.L_27 - .L_26)
.L_26:
        /*000c*/ 	.word	0x00000000
        /*0010*/ 	.short	0x0005
        /*0012*/ 	.short	0x0020
        /*0014*/ 	.byte	0x00, 0xf0, 0x11, 0x00


	//----- nvinfo : EIATTR_KPARAM_INFO
	.align		4
.L_27:
        /*0018*/ 	.byte	0x04, 0x17
        /*001a*/ 	.short	(.L_29 - .L_28)
.L_28:
        /*001c*/ 	.word	0x00000000
        /*0020*/ 	.short	0x0004
        /*0022*/ 	.short	0x001c
        /*0024*/ 	.byte	0x00, 0xf0, 0x11, 0x00


	//----- nvinfo : EIATTR_KPARAM_INFO
	.align		4
.L_29:
        /*0028*/ 	.byte	0x04, 0x17
        /*002a*/ 	.short	(.L_31 - .L_30)
.L_30:
        /*002c*/ 	.word	0x00000000
        /*0030*/ 	.short	0x0003
        /*0032*/ 	.short	0x0018
        /*0034*/ 	.byte	0x00, 0xf0, 0x11, 0x00


	//----- nvinfo : EIATTR_KPARAM_INFO
	.align		4
.L_31:
        /*0038*/ 	.byte	0x04, 0x17
        /*003a*/ 	.short	(.L_33 - .L_32)
.L_32:
        /*003c*/ 	.word	0x00000000
        /*0040*/ 	.short	0x0002
        /*0042*/ 	.short	0x0010
        /*0044*/ 	.byte	0x00, 0xf5, 0x21, 0x00


	//----- nvinfo : EIATTR_KPARAM_INFO
	.align		4
.L_33:
        /*0048*/ 	.byte	0x04, 0x17
        /*004a*/ 	.short	(.L_35 - .L_34)
.L_34:
        /*004c*/ 	.word	0x00000000
        /*0050*/ 	.short	0x0001
        /*0052*/ 	.short	0x0008
        /*0054*/ 	.byte	0x00, 0xf5, 0x21, 0x00


	//----- nvinfo : EIATTR_KPARAM_INFO
	.align		4
.L_35:
        /*0058*/ 	.byte	0x04, 0x17
        /*005a*/ 	.short	(.L_37 - .L_36)
.L_36:
        /*005c*/ 	.word	0x00000000
        /*0060*/ 	.short	0x0000
        /*0062*/ 	.short	0x0000
        /*0064*/ 	.byte	0x00, 0xf5, 0x21, 0x00


	//----- nvinfo : EIATTR_SPARSE_MMA_MASK
	.align		4
.L_37:
        /*0068*/ 	.byte	0x03, 0x50
        /*006a*/ 	.short	0x0000


	//----- nvinfo : EIATTR_MAXREG_COUNT
	.align		4
        /*006c*/ 	.byte	0x03, 0x1b
        /*006e*/ 	.short	0x00ff


	//----- nvinfo : EIATTR_MERCURY_ISA_VERSION
	.align		4
        /*0070*/ 	.byte	0x03, 0x5f
        /*0072*/ 	.short	0x0101


	//----- nvinfo : EIATTR_VRC_CTA_INIT_COUNT
	.align		4
        /*0074*/ 	.byte	0x02, 0x4a
	.zero		1
	.zero		1


	//----- nvinfo : EIATTR_EXIT_INSTR_OFFSETS
	.align		4
        /*0078*/ 	.byte	0x04, 0x1c
        /*007a*/ 	.short	(.L_39 - .L_38)


	//   ....[0]....
.L_38:
        /*007c*/ 	.word	0x000000d0


	//   ....[1]....
        /*0080*/ 	.word	0x00000850


	//----- nvinfo : EIATTR_CBANK_PARAM_SIZE
	.align		4
.L_39:
        /*0084*/ 	.byte	0x03, 0x19
        /*0086*/ 	.short	0x0024


	//----- nvinfo : EIATTR_PARAM_CBANK
	.align		4
        /*0088*/ 	.byte	0x04, 0x0a
        /*008a*/ 	.short	(.L_41 - .L_40)
	.align		4
.L_40:
        /*008c*/ 	.word	index@(.nv.constant0._Z9pv_kernelPKfS0_Pfiii)
        /*0090*/ 	.short	0x0380
        /*0092*/ 	.short	0x0024


	//----- nvinfo : EIATTR_SW_WAR
	.align		4
.L_41:
        /*0094*/ 	.byte	0x04, 0x36
        /*0096*/ 	.short	(.L_43 - .L_42)
.L_42:
        /*0098*/ 	.word	0x00000008
.L_43:


//--------------------- .nv.info._Z14softmax_kernelPKfPfii --------------------------
	.section	.nv.info._Z14softmax_kernelPKfPfii,"",@"SHT_CUDA_INFO"
	.sectionflags	@""
	.align	4


	//----- nvinfo : EIATTR_CUDA_API_VERSION
	.align		4
        /*0000*/ 	.byte	0x04, 0x37
        /*0002*/ 	.short	(.L_45 - .L_44)
.L_44:
        /*0004*/ 	.word	0x00000082


	//----- nvinfo : EIATTR_KPARAM_INFO
	.align		4
.L_45:
        /*0008*/ 	.byte	0x04, 0x17
        /*000a*/ 	.short	(.L_47 - .L_46)
.L_46:
        /*000c*/ 	.word	0x00000000
        /*0010*/ 	.short	0x0003
        /*0012*/ 	.short	0x0014
        /*0014*/ 	.byte	0x00, 0xf0, 0x11, 0x00


	//----- nvinfo : EIATTR_KPARAM_INFO
	.align		4
.L_47:
        /*0018*/ 	.byte	0x04, 0x17
        /*001a*/ 	.short	(.L_49 - .L_48)
.L_48:
        /*001c*/ 	.word	0x00000000
        /*0020*/ 	.short	0x0002
        /*0022*/ 	.short	0x0010
        /*0024*/ 	.byte	0x00, 0xf0, 0x11, 0x00


	//----- nvinfo : EIATTR_KPARAM_INFO
	.align		4
.L_49:
        /*0028*/ 	.byte	0x04, 0x17
        /*002a*/ 	.short	(.L_51 - .L_50)
.L_50:
        /*002c*/ 	.word	0x00000000
        /*0030*/ 	.short	0x0001
        /*0032*/ 	.short	0x0008
        /*0034*/ 	.byte	0x00, 0xf5, 0x21, 0x00


	//----- nvinfo : EIATTR_KPARAM_INFO
	.align		4
.L_51:
        /*0038*/ 	.byte	0x04, 0x17
        /*003a*/ 	.short	(.L_53 - .L_52)
.L_52:
        /*003c*/ 	.word	0x00000000
        /*0040*/ 	.short	0x0000
        /*0042*/ 	.short	0x0000
        /*0044*/ 	.byte	0x00, 0xf5, 0x21, 0x00


	//----- nvinfo : EIATTR_SPARSE_MMA_MASK
	.align		4
.L_53:
        /*0048*/ 	.byte	0x03, 0x50
        /*004a*/ 	.short	0x0000


	//----- nvinfo : EIATTR_MAXREG_COUNT
	.align		4
        /*004c*/ 	.byte	0x03, 0x1b
        /*004e*/ 	.short	0x00ff


	//----- nvinfo : EIATTR_NUM_BARRIERS
	.align		4
        /*0050*/ 	.byte	0x02, 0x4c
        /*0052*/ 	.byte	0x01
	.zero		1


	//----- nvinfo : EIATTR_MERCURY_ISA_VERSION
	.align		4
        /*0054*/ 	.byte	0x03, 0x5f
        /*0056*/ 	.short	0x0101


	//----- nvinfo : EIATTR_VRC_CTA_INIT_COUNT
	.align		4
        /*0058*/ 	.byte	0x02, 0x4a
	.zero		1
	.zero		1


	//----- nvinfo : EIATTR_EXIT_INSTR_OFFSETS
	.align		4
        /*005c*/ 	.byte	0x04, 0x1c
        /*005e*/ 	.short	(.L_55 - .L_54)


	//   ....[0]....
.L_54:
        /*0060*/ 	.word	0x00000040


	//   ....[1]....
        /*0064*/ 	.word	0x000010b0


	//   ....[2]....
        /*0068*/ 	.word	0x00001450


	//   ....[3]....
        /*006c*/ 	.word	0x00001970


	//----- nvinfo : EIATTR_CRS_STACK_SIZE
	.align		4
.L_55:
        /*0070*/ 	.byte	0x04, 0x1e
        /*0072*/ 	.short	(.L_57 - .L_56)
.L_56:
        /*0074*/ 	.word	0x00000000


	//----- nvinfo : EIATTR_CBANK_PARAM_SIZE
	.align		4
.L_57:
        /*0078*/ 	.byte	0x03, 0x19
        /*007a*/ 	.short	0x0018


	//----- nvinfo : EIATTR_PARAM_CBANK
	.align		4
        /*007c*/ 	.byte	0x04, 0x0a
        /*007e*/ 	.short	(.L_59 - .L_58)
	.align		4
.L_58:
        /*0080*/ 	.word	index@(.nv.constant0._Z14softmax_kernelPKfPfii)
        /*0084*/ 	.short	0x0380
        /*0086*/ 	.short	0x0018


	//----- nvinfo : EIATTR_SW_WAR
	.align		4
.L_59:
        /*0088*/ 	.byte	0x04, 0x36
        /*008a*/ 	.short	(.L_61 - .L_60)
.L_60:
        /*008c*/ 	.word	0x00000008
.L_61:


//--------------------- .nv.info._Z10qkt_kernelPKfS0_Pfiii --------------------------
	.section	.nv.info._Z10qkt_kernelPKfS0_Pfiii,"",@"SHT_CUDA_INFO"
	.sectionflags	@""
	.align	4


	//----- nvinfo : EIATTR_CUDA_API_VERSION
	.align		4
        /*0000*/ 	.byte	0x04, 0x37
        /*0002*/ 	.short	(.L_63 - .L_62)
.L_62:
        /*0004*/ 	.word	0x00000082


	//----- nvinfo : EIATTR_KPARAM_INFO
	.align		4
.L_63:
        /*0008*/ 	.byte	0x04, 0x17
        /*000a*/ 	.short	(.L_65 - .L_64)
.L_64:
        /*000c*/ 	.word	0x00000000
        /*0010*/ 	.short	0x0005
        /*0012*/ 	.short	0x0020
        /*0014*/ 	.byte	0x00, 0xf0, 0x11, 0x00


	//----- nvinfo : EIATTR_KPARAM_INFO
	.align		4
.L_65:
        /*0018*/ 	.byte	0x04, 0x17
        /*001a*/ 	.short	(.L_67 - .L_66)
.L_66:
        /*001c*/ 	.word	0x00000000
        /*0020*/ 	.short	0x0004
        /*0022*/ 	.short	0x001c
        /*0024*/ 	.byte	0x00, 0xf0, 0x11, 0x00


	//----- nvinfo : EIATTR_KPARAM_INFO
	.align		4
.L_67:
        /*0028*/ 	.byte	0x04, 0x17
        /*002a*/ 	.short	(.L_69 - .L_68)
.L_68:
        /*002c*/ 	.word	0x00000000
        /*0030*/ 	.short	0x0003
        /*0032*/ 	.short	0x0018
        /*0034*/ 	.byte	0x00, 0xf0, 0x11, 0x00


	//----- nvinfo : EIATTR_KPARAM_INFO
	.align		4
.L_69:
        /*0038*/ 	.byte	0x04, 0x17
        /*003a*/ 	.short	(.L_71 - .L_70)
.L_70:
        /*003c*/ 	.word	0x00000000
        /*0040*/ 	.short	0x0002
        /*0042*/ 	.short	0x0010
        /*0044*/ 	.byte	0x00, 0xf5, 0x21, 0x00


	//----- nvinfo : EIATTR_KPARAM_INFO
	.align		4
.L_71:
        /*0048*/ 	.byte	0x04, 0x17
        /*004a*/ 	.short	(.L_73 - .L_72)
.L_72:
        /*004c*/ 	.word	0x00000000
        /*0050*/ 	.short	0x0001
        /*0052*/ 	.short	0x0008
        /*0054*/ 	.byte	0x00, 0xf5, 0x21, 0x00


	//----- nvinfo : EIATTR_KPARAM_INFO
	.align		4
.L_73:
        /*0058*/ 	.byte	0x04, 0x17
        /*005a*/ 	.short	(.L_75 - .L_74)
.L_74:
        /*005c*/ 	.word	0x00000000
        /*0060*/ 	.short	0x0000
        /*0062*/ 	.short	0x0000
        /*0064*/ 	.byte	0x00, 0xf5, 0x21, 0x00


	//----- nvinfo : EIATTR_SPARSE_MMA_MASK
	.align		4
.L_75:
        /*0068*/ 	.byte	0x03, 0x50
        /*006a*/ 	.short	0x0000


	//----- nvinfo : EIATTR_MAXREG_COUNT
	.align		4
        /*006c*/ 	.byte	0x03, 0x1b
        /*006e*/ 	.short	0x00ff


	//----- nvinfo : EIATTR_MERCURY_ISA_VERSION
	.align		4
        /*0070*/ 	.byte	0x03, 0x5f
        /*0072*/ 	.short	0x0101


	//----- nvinfo : EIATTR_VRC_CTA_INIT_COUNT
	.align		4
        /*0074*/ 	.byte	0x02, 0x4a
	.zero		1
	.zero		1


	//----- nvinfo : EIATTR_EXIT_INSTR_OFFSETS
	.align		4
        /*0078*/ 	.byte	0x04, 0x1c
        /*007a*/ 	.short	(.L_77 - .L_76)


	//   ....[0]....
.L_76:
        /*007c*/ 	.word	0x000000c0


	//   ....[1]....
        /*0080*/ 	.word	0x00000d80


	//----- nvinfo : EIATTR_CRS_STACK_SIZE
	.align		4
.L_77:
        /*0084*/ 	.byte	0x04, 0x1e
        /*0086*/ 	.short	(.L_79 - .L_78)
.L_78:
        /*0088*/ 	.word	0x00000000


	//----- nvinfo : EIATTR_CBANK_PARAM_SIZE
	.align		4
.L_79:
        /*008c*/ 	.byte	0x03, 0x19
        /*008e*/ 	.short	0x0024


	//----- nvinfo : EIATTR_PARAM_CBANK
	.align		4
        /*0090*/ 	.byte	0x04, 0x0a
        /*0092*/ 	.short	(.L_81 - .L_80)
	.align		4
.L_80:
        /*0094*/ 	.word	index@(.nv.constant0._Z10qkt_kernelPKfS0_Pfiii)
        /*0098*/ 	.short	0x0380
        /*009a*/ 	.short	0x0024


	//----- nvinfo : EIATTR_SW_WAR
	.align		4
.L_81:
        /*009c*/ 	.byte	0x04, 0x36
        /*009e*/ 	.short	(.L_83 - .L_82)
.L_82:
        /*00a0*/ 	.word	0x00000008
.L_83:


//--------------------- .nv.callgraph             --------------------------
	.section	.nv.callgraph,"",@"SHT_CUDA_CALLGRAPH"
	.align	4
	.sectionentsize	8
	.align		4
        /*0000*/ 	.word	0x00000000
	.align		4
        /*0004*/ 	.word	0xffffffff
	.align		4
        /*0008*/ 	.word	0x00000000
	.align		4
        /*000c*/ 	.word	0xfffffffe
	.align		4
        /*0010*/ 	.word	0x00000000
	.align		4
        /*0014*/ 	.word	0xfffffffd
	.align		4
        /*0018*/ 	.word	0x00000000
	.align		4
        /*001c*/ 	.word	0xfffffffc


//--------------------- .text._Z9pv_kernelPKfS0_Pfiii --------------------------
	.section	.text._Z9pv_kernelPKfS0_Pfiii,"ax",@progbits
	.align	128
        .global         _Z9pv_kernelPKfS0_Pfiii
        .type           _Z9pv_kernelPKfS0_Pfiii,@function
        .size           _Z9pv_kernelPKfS0_Pfiii,(.L_x_73 - _Z9pv_kernelPKfS0_Pfiii)
        .other          _Z9pv_kernelPKfS0_Pfiii,@"STO_CUDA_ENTRY STV_DEFAULT"
_Z9pv_kernelPKfS0_Pfiii:
.text._Z9pv_kernelPKfS0_Pfiii:
[----:B------:R-:W-:Y:S01]  /*0000*/  LDC R1, c[0x0][0x37c] ;  /* 0x0000df00ff017b82 */ /* 0x000fe20000000800 */
[----:B------:R-:W0:Y:S07]  /*0010*/  S2R R5, SR_TID.Y ;  /* 0x0000000000057919 */ /* 0x000e2e0000002200 */
[----:B------:R-:W1:Y:S01]  /*0020*/  LDC R14, c[0x0][0x360] ;  /* 0x0000d800ff0e7b82 */ /* 0x000e620000000800 */
[----:B------:R-:W2:Y:S01]  /*0030*/  LDCU UR6, c[0x0][0x398] ;  /* 0x00007300ff0677ac */ /* 0x000ea20008000800 */
[----:B------:R-:W1:Y:S06]  /*0040*/  S2R R3, SR_TID.X ;  /* 0x0000000000037919 */ /* 0x000e6c0000002100 */
[----:B------:R-:W0:Y:S08]  /*0050*/  S2UR UR5, SR_CTAID.Y ;  /* 0x00000000000579c3 */ /* 0x000e300000002600 */
[----:B------:R-:W0:Y:S08]  /*0060*/  LDC R0, c[0x0][0x364] ;  /* 0x0000d900ff007b82 */ /* 0x000e300000000800 */
[----:B------:R-:W1:Y:S08]  /*0070*/  S2UR UR4, SR_CTAID.X ;  /* 0x00000000000479c3 */ /* 0x000e700000002500 */
[----:B------:R-:W3:Y:S01]  /*0080*/  LDC R15, c[0x0][0x3a0] ;  /* 0x0000e800ff0f7b82 */ /* 0x000ee20000000800 */
[----:B0-----:R-:W-:-:S02]  /*0090*/  IMAD R0, R0, UR5, R5 ;  /* 0x0000000500007c24 */ /* 0x001fc4000f8e0205 */
[----:B-1----:R-:W-:-:S03]  /*00a0*/  IMAD R14, R14, UR4, R3 ;  /* 0x000000040e0e7c24 */ /* 0x002fc6000f8e0203 */
[----:B---3--:R-:W-:-:S04]  /*00b0*/  ISETP.GE.AND P0, PT, R0, R15, PT ;  /* 0x0000000f0000720c */ /* 0x008fc80003f06270 */
[----:B--2---:R-:W-:-:S13]  /*00c0*/  ISETP.GE.OR P0, PT, R14, UR6, P0 ;  /* 0x000000060e007c0c */ /* 0x004fda0008706670 */
[----:B------:R-:W-:Y:S05]  /*00d0*/  @P0 EXIT ;  /* 0x000000000000094d */ /* 0x000fea0003800000 */
[----:B------:R-:W0:Y:S01]  /*00e0*/  LDC R17, c[0x0][0x39c] ;  /* 0x0000e700ff117b82 */ /* 0x000e220000000800 */
[----:B------:R-:W1:Y:S01]  /*00f0*/  LDCU.64 UR6, c[0x0][0x358] ;  /* 0x00006b00ff0677ac */ /* 0x000e620008000a00 */
[----:B------:R-:W-:Y:S01]  /*0100*/  HFMA2 R26, -RZ, RZ, 0, 0 ;  /* 0x00000000ff1a7431 */ /* 0x000fe200000001ff */
[----:B0-----:R-:W-:-:S13]  /*0110*/  ISETP.GE.AND P0, PT, R17, 0x1, PT ;  /* 0x000000011100780c */ /* 0x001fda0003f06270 */
[----:B-1----:R-:W-:Y:S05]  /*0120*/  @!P0 BRA `(.L_x_0) ;  /* 0x0000000400b88947 */ /* 0x002fea0003800000 */
[C---:B------:R-:W-:Y:S01]  /*0130*/  ISETP.GE.U32.AND P1, PT, R17.reuse, 0x8, PT ;  /* 0x000000081100780c */ /* 0x040fe20003f26070 */
[----:B------:R-:W-:Y:S01]  /*0140*/  IMAD R18, R14, R17, RZ ;  /* 0x000000110e127224 */ /* 0x000fe200078e02ff */
[----:B------:R-:W-:Y:S02]  /*0150*/  LOP3.LUT R25, R17, 0x7, RZ, 0xc0, !PT ;  /* 0x0000000711197812 */ /* 0x000fe400078ec0ff */
[----:B------:R-:W-:Y:S02]  /*0160*/  MOV R26, RZ ;  /* 0x000000ff001a7202 */ /* 0x000fe40000000f00 */
[----:B------:R-:W-:Y:S02]  /*0170*/  ISETP.NE.AND P0, PT, R25, RZ, PT ;  /* 0x000000ff1900720c */ /* 0x000fe40003f05270 */
[----:B------:R-:W-:-:S05]  /*0180*/  MOV R19, RZ ;  /* 0x000000ff00137202 */ /* 0x000fca0000000f00 */
[----:B------:R-:W-:Y:S06]  /*0190*/  @!P1 BRA `(.L_x_1) ;  /* 0x0000000000c49947 */ /* 0x000fec0003800000 */
[----:B------:R-:W0:Y:S01]  /*01a0*/  LDCU.64 UR4, c[0x0][0x380] ;  /* 0x00007000ff0477ac */ /* 0x000e220008000a00 */
[----:B------:R-:W-:Y:S02]  /*01b0*/  LOP3.LUT R19, R17, 0x7ffffff8, RZ, 0xc0, !PT ;  /* 0x7ffffff811137812 */ /* 0x000fe400078ec0ff */
[----:B------:R-:W-:Y:S02]  /*01c0*/  MOV R26, RZ ;  /* 0x000000ff001a7202 */ /* 0x000fe40000000f00 */
[----:B------:R-:W-:Y:S02]  /*01d0*/  MOV R16, R18 ;  /* 0x0000001200107202 */ /* 0x000fe40000000f00 */
[----:B------:R-:W-:Y:S02]  /*01e0*/  MOV R22, R0 ;  /* 0x0000000000167202 */ /* 0x000fe40000000f00 */
[----:B------:R-:W-:Y:S01]  /*01f0*/  IADD3 R20, PT, PT, -R19, RZ, RZ ;  /* 0x000000ff13147210 */ /* 0x000fe20007ffe1ff */
[----:B0-----:R-:W-:-:S04]  /*0200*/  UIADD3 UR4, UP0, UPT, UR4, 0x10, URZ ;  /* 0x0000001004047890 */ /* 0x001fc8000ff1e0ff */
[----:B------:R-:W-:-:S12]  /*0210*/  UIADD3.X UR5, UPT, UPT, URZ, UR5, URZ, UP0, !UPT ;  /* 0x00000005ff057290 */ /* 0x000fd800087fe4ff */
.L_x_2:
[----:B------:R-:W0:Y:S01]  /*0220*/  LDC.64 R12, c[0x0][0x388] ;  /* 0x0000e200ff0c7b82 */ /* 0x000e220000000a00 */
[----:B------:R-:W-:Y:S02]  /*0230*/  MOV R2, UR4 ;  /* 0x0000000400027c02 */ /* 0x000fe40008000f00 */
[----:B------:R-:W-:-:S03]  /*0240*/  MOV R3, UR5 ;  /* 0x0000000500037c02 */ /* 0x000fc60008000f00 */
[----:B------:R-:W-:-:S05]  /*0250*/  IMAD.WIDE R2, R16, 0x4, R2 ;  /* 0x0000000410027825 */ /* 0x000fca00078e0202 */
[----:B------:R-:W2:Y:S04]  /*0260*/  LDG.E R21, desc[UR6][R2.64+-0x10] ;  /* 0xfffff00602157981 */ /* 0x000ea8000c1e1900 */
[----:B------:R-:W3:Y:S04]  /*0270*/  LDG.E R23, desc[UR6][R2.64+-0xc] ;  /* 0xfffff40602177981 */ /* 0x000ee8000c1e1900 */
[----:B------:R-:W4:Y:S01]  /*0280*/  LDG.E R29, desc[UR6][R2.64+-0x8] ;  /* 0xfffff806021d7981 */ /* 0x000f22000c1e1900 */
[----:B0-----:R-:W-:-:S05]  /*0290*/  IMAD.WIDE R12, R22, 0x4, R12 ;  /* 0x00000004160c7825 */ /* 0x001fca00078e020c */
[----:B------:R0:W2:Y:S01]  /*02a0*/  LDG.E R24, desc[UR6][R12.64] ;  /* 0x000000060c187981 */ /* 0x0000a2000c1e1900 */
[----:B------:R-:W-:-:S04]  /*02b0*/  IMAD.WIDE R10, R15, 0x4, R12 ;  /* 0x000000040f0a7825 */ /* 0x000fc800078e020c */
[C---:B------:R-:W-:Y:S02]  /*02c0*/  IMAD.WIDE R4, R15.reuse, 0x4, R10 ;  /* 0x000000040f047825 */ /* 0x040fe400078e020a */
[----:B------:R-:W3:Y:S02]  /*02d0*/  LDG.E R10, desc[UR6][R10.64] ;  /* 0x000000060a0a7981 */ /* 0x000ee4000c1e1900 */
[C---:B------:R-:W-:Y:S02]  /*02e0*/  IMAD.WIDE R6, R15.reuse, 0x4, R4 ;  /* 0x000000040f067825 */ /* 0x040fe400078e0204 */
[----:B------:R1:W4:Y:S02]  /*02f0*/  LDG.E R28, desc[UR6][R4.64] ;  /* 0x00000006041c7981 */ /* 0x000324000c1e1900 */
[C---:B------:R-:W-:Y:S02]  /*0300*/  IMAD.WIDE R8, R15.reuse, 0x4, R6 ;  /* 0x000000040f087825 */ /* 0x040fe400078e0206 */
[----:B------:R-:W5:Y:S02]  /*0310*/  LDG.E R6, desc[UR6][R6.64] ;  /* 0x0000000606067981 */ /* 0x000f64000c1e1900 */
[----:B0-----:R-:W-:-:S05]  /*0320*/  IMAD.WIDE R12, R15, 0x4, R8 ;  /* 0x000000040f0c7825 */ /* 0x001fca00078e0208 */
[----:B------:R-:W5:Y:S04]  /*0330*/  LDG.E R11, desc[UR6][R12.64] ;  /* 0x000000060c0b7981 */ /* 0x000f68000c1e1900 */
[----:B------:R-:W5:Y:S04]  /*0340*/  LDG.E R7, desc[UR6][R8.64] ;  /* 0x0000000608077981 */ /* 0x000f68000c1e1900 */
[----:B------:R-:W5:Y:S04]  /*0350*/  LDG.E R9, desc[UR6][R2.64+-0x4] ;  /* 0xfffffc0602097981 */ /* 0x000f68000c1e1900 */
[----:B------:R-:W5:Y:S01]  /*0360*/  LDG.E R8, desc[UR6][R2.64+0x8] ;  /* 0x0000080602087981 */ /* 0x000f62000c1e1900 */
[----:B--2---:R-:W-:Y:S01]  /*0370*/  FFMA R24, R21, R24, R26 ;  /* 0x0000001815187223 */ /* 0x004fe2000000001a */
[----:B------:R-:W-:-:S02]  /*0380*/  IMAD.WIDE R26, R15, 0x4, R12 ;  /* 0x000000040f1a7825 */ /* 0x000fc400078e020c */
[----:B------:R-:W2:Y:S04]  /*0390*/  LDG.E R21, desc[UR6][R2.64] ;  /* 0x0000000602157981 */ /* 0x000ea8000c1e1900 */
[----:B------:R-:W2:Y:S01]  /*03a0*/  LDG.E R12, desc[UR6][R2.64+0x4] ;  /* 0x00000406020c7981 */ /* 0x000ea2000c1e1900 */
[----:B-1----:R-:W-:-:S03]  /*03b0*/  IMAD.WIDE R4, R15, 0x4, R26 ;  /* 0x000000040f047825 */ /* 0x002fc600078e021a */
[----:B------:R-:W2:Y:S04]  /*03c0*/  LDG.E R13, desc[UR6][R2.64+0xc] ;  /* 0x00000c06020d7981 */ /* 0x000ea8000c1e1900 */
[----:B------:R-:W2:Y:S04]  /*03d0*/  LDG.E R4, desc[UR6][R4.64] ;  /* 0x0000000604047981 */ /* 0x000ea8000c1e1900 */
[----:B------:R-:W2:Y:S01]  /*03e0*/  LDG.E R3, desc[UR6][R26.64] ;  /* 0x000000061a037981 */ /* 0x000ea2000c1e1900 */
[----:B---3--:R-:W-:Y:S01]  /*03f0*/  FFMA R10, R23, R10, R24 ;  /* 0x0000000a170a7223 */ /* 0x008fe20000000018 */
[----:B------:R-:W-:-:S03]  /*0400*/  IADD3 R20, PT, PT, R20, 0x8, RZ ;  /* 0x0000000814147810 */ /* 0x000fc60007ffe0ff */
[----:B----4-:R-:W-:Y:S01]  /*0410*/  FFMA R10, R29, R28, R10 ;  /* 0x0000001c1d0a7223 */ /* 0x010fe2000000000a */
[----:B------:R-:W-:Y:S02]  /*0420*/  ISETP.NE.AND P1, PT, R20, RZ, PT ;  /* 0x000000ff1400720c */ /* 0x000fe40003f25270 */
[----:B------:R-:W-:Y:S01]  /*0430*/  LEA R22, R15, R22, 0x3 ;  /* 0x000000160f167211 */ /* 0x000fe200078e18ff */
[----:B-----5:R-:W-:Y:S01]  /*0440*/  FFMA R6, R9, R6, R10 ;  /* 0x0000000609067223 */ /* 0x020fe2000000000a */
[----:B------:R-:W-:-:S03]  /*0450*/  IADD3 R16, PT, PT, R16, 0x8, RZ ;  /* 0x0000000810107810 */ /* 0x000fc60007ffe0ff */
[----:B--2---:R-:W-:-:S04]  /*0460*/  FFMA R7, R21, R7, R6 ;  /* 0x0000000715077223 */ /* 0x004fc80000000006 */
[----:B------:R-:W-:-:S04]  /*0470*/  FFMA R7, R12, R11, R7 ;  /* 0x0000000b0c077223 */ /* 0x000fc80000000007 */
[----:B------:R-:W-:-:S04]  /*0480*/  FFMA R8, R8, R3, R7 ;  /* 0x0000000308087223 */ /* 0x000fc80000000007 */
[----:B------:R-:W-:Y:S01]  /*0490*/  FFMA R26, R13, R4, R8 ;  /* 0x000000040d1a7223 */ /* 0x000fe20000000008 */
[----:B------:R-:W-:Y:S06]  /*04a0*/  @P1 BRA `(.L_x_2) ;  /* 0xfffffffc005c1947 */ /* 0x000fec000383ffff */
.L_x_1:
[----:B------:R-:W-:Y:S05]  /*04b0*/  @!P0 BRA `(.L_x_0) ;  /* 0x0000000000d48947 */ /* 0x000fea0003800000 */
[----:B------:R-:W-:Y:S02]  /*04c0*/  ISETP.GE.U32.AND P0, PT, R25, 0x4, PT ;  /* 0x000000041900780c */ /* 0x000fe40003f06070 */
[----:B------:R-:W-:-:S04]  /*04d0*/  LOP3.LUT R12, R17, 0x3, RZ, 0xc0, !PT ;  /* 0x00000003110c7812 */ /* 0x000fc800078ec0ff */
[----:B------:R-:W-:-:S07]  /*04e0*/  ISETP.NE.AND P1, PT, R12, RZ, PT ;  /* 0x000000ff0c00720c */ /* 0x000fce0003f25270 */
[----:B------:R-:W-:Y:S06]  /*04f0*/  @!P0 BRA `(.L_x_3) ;  /* 0x0000000000588947 */ /* 0x000fec0003800000 */
[----:B------:R-:W0:Y:S01]  /*0500*/  LDC.64 R8, c[0x0][0x388] ;  /* 0x0000e200ff087b82 */ /* 0x000e220000000a00 */
[----:B------:R-:W-:Y:S01]  /*0510*/  IMAD R7, R19, R15, R0 ;  /* 0x0000000f13077224 */ /* 0x000fe200078e0200 */
[----:B------:R-:W-:-:S06]  /*0520*/  IADD3 R5, PT, PT, R18, R19, RZ ;  /* 0x0000001312057210 */ /* 0x000fcc0007ffe0ff */
[----:B------:R-:W1:Y:S01]  /*0530*/  LDC.64 R2, c[0x0][0x380] ;  /* 0x0000e000ff027b82 */ /* 0x000e620000000a00 */
[----:B0-----:R-:W-:-:S04]  /*0540*/  IMAD.WIDE R8, R7, 0x4, R8 ;  /* 0x0000000407087825 */ /* 0x001fc800078e0208 */
[----:B------:R-:W-:Y:S02]  /*0550*/  IMAD.WIDE R10, R15, 0x4, R8 ;  /* 0x000000040f0a7825 */ /* 0x000fe400078e0208 */
[----:B------:R-:W2:Y:S02]  /*0560*/  LDG.E R8, desc[UR6][R8.64] ;  /* 0x0000000608087981 */ /* 0x000ea4000c1e1900 */
[----:B-1----:R-:W-:-:S04]  /*0570*/  IMAD.WIDE R2, R5, 0x4, R2 ;  /* 0x0000000405027825 */ /* 0x002fc800078e0202 */
[C---:B------:R-:W-:Y:S01]  /*0580*/  IMAD.WIDE R4, R15.reuse, 0x4, R10 ;  /* 0x000000040f047825 */ /* 0x040fe200078e020a */
[----:B------:R-:W2:Y:S04]  /*0590*/  LDG.E R13, desc[UR6][R2.64] ;  /* 0x00000006020d7981 */ /* 0x000ea8000c1e1900 */
[----:B------:R-:W3:Y:S01]  /*05a0*/  LDG.E R10, desc[UR6][R10.64] ;  /* 0x000000060a0a7981 */ /* 0x000ee2000c1e1900 */
[----:B------:R-:W-:-:S03]  /*05b0*/  IMAD.WIDE R6, R15, 0x4, R4 ;  /* 0x000000040f067825 */ /* 0x000fc600078e0204 */
[----:B------:R-:W3:Y:S04]  /*05c0*/  LDG.E R16, desc[UR6][R2.64+0x4] ;  /* 0x0000040602107981 */ /* 0x000ee8000c1e1900 */
[----:B------:R-:W4:Y:S04]  /*05d0*/  LDG.E R21, desc[UR6][R4.64] ;  /* 0x0000000604157981 */ /* 0x000f28000c1e1900 */
[----:B------:R-:W4:Y:S04]  /*05e0*/  LDG.E R20, desc[UR6][R2.64+0x8] ;  /* 0x0000080602147981 */ /* 0x000f28000c1e1900 */
[----:B------:R-:W5:Y:S04]  /*05f0*/  LDG.E R22, desc[UR6][R2.64+0xc] ;  /* 0x00000c0602167981 */ /* 0x000f68000c1e1900 */
[----:B------:R-:W5:Y:S01]  /*0600*/  LDG.E R6, desc[UR6][R6.64] ;  /* 0x0000000606067981 */ /* 0x000f62000c1e1900 */
[----:B------:R-:W-:Y:S01]  /*0610*/  IADD3 R19, PT, PT, R19, 0x4, RZ ;  /* 0x0000000413137810 */ /* 0x000fe20007ffe0ff */
[----:B--2---:R-:W-:-:S04]  /*0620*/  FFMA R13, R13, R8, R26 ;  /* 0x000000080d0d7223 */ /* 0x004fc8000000001a */
[----:B---3--:R-:W-:-:S04]  /*0630*/  FFMA R13, R16, R10, R13 ;  /* 0x0000000a100d7223 */ /* 0x008fc8000000000d */
[----:B----4-:R-:W-:-:S04]  /*0640*/  FFMA R13, R20, R21, R13 ;  /* 0x00000015140d7223 */ /* 0x010fc8000000000d */
[----:B-----5:R-:W-:-:S07]  /*0650*/  FFMA R26, R22, R6, R13 ;  /* 0x00000006161a7223 */ /* 0x020fce000000000d */
.L_x_3:
[----:B------:R-:W-:Y:S05]  /*0660*/  @!P1 BRA `(.L_x_0) ;  /* 0x0000000000689947 */ /* 0x000fea0003800000 */
[----:B------:R-:W0:Y:S01]  /*0670*/  LDC.64 R8, c[0x0][0x388] ;  /* 0x0000e200ff087b82 */ /* 0x000e220000000a00 */
[----:B------:R-:W-:Y:S02]  /*0680*/  ISETP.NE.AND P0, PT, R12, 0x1, PT ;  /* 0x000000010c00780c */ /* 0x000fe40003f05270 */
[----:B------:R-:W-:-:S04]  /*0690*/  LOP3.LUT R17, R17, 0x1, RZ, 0xc0, !PT ;  /* 0x0000000111117812 */ /* 0x000fc800078ec0ff */
[----:B------:R-:W-:Y:S01]  /*06a0*/  ISETP.NE.U32.AND P1, PT, R17, 0x1, PT ;  /* 0x000000011100780c */ /* 0x000fe20003f25070 */
[----:B------:R-:W1:Y:S06]  /*06b0*/  LDC.64 R6, c[0x0][0x380] ;  /* 0x0000e000ff067b82 */ /* 0x000e6c0000000a00 */
[C---:B------:R-:W-:Y:S01]  /*06c0*/  @P0 IMAD R13, R19.reuse, R15, R0 ;  /* 0x0000000f130d0224 */ /* 0x040fe200078e0200 */
[----:B------:R-:W-:Y:S01]  /*06d0*/  @P0 IADD3 R11, PT, PT, R18, R19, RZ ;  /* 0x00000013120b0210 */ /* 0x000fe20007ffe0ff */
[----:B------:R-:W2:Y:S01]  /*06e0*/  LDC.64 R4, c[0x0][0x380] ;  /* 0x0000e000ff047b82 */ /* 0x000ea20000000a00 */
[----:B------:R-:W-:-:S07]  /*06f0*/  @P0 IADD3 R19, PT, PT, R19, 0x2, RZ ;  /* 0x0000000213130810 */ /* 0x000fce0007ffe0ff */
[----:B------:R-:W3:Y:S01]  /*0700*/  LDC.64 R2, c[0x0][0x388] ;  /* 0x0000e200ff027b82 */ /* 0x000ee20000000a00 */
[----:B0-----:R-:W-:Y:S01]  /*0710*/  @P0 IMAD.WIDE R8, R13, 0x4, R8 ;  /* 0x000000040d080825 */ /* 0x001fe200078e0208 */
[----:B------:R-:W-:-:S03]  /*0720*/  @!P1 IADD3 R13, PT, PT, R18, R19, RZ ;  /* 0x00000013120d9210 */ /* 0x000fc60007ffe0ff */
[----:B------:R-:W-:Y:S01]  /*0730*/  @!P1 IMAD R19, R19, R15, R0 ;  /* 0x0000000f13139224 */ /* 0x000fe200078e0200 */
[----:B------:R-:W4:Y:S01]  /*0740*/  @P0 LDG.E R12, desc[UR6][R8.64] ;  /* 0x00000006080c0981 */ /* 0x000f22000c1e1900 */
[----:B-1----:R-:W-:-:S04]  /*0750*/  @P0 IMAD.WIDE R6, R11, 0x4, R6 ;  /* 0x000000040b060825 */ /* 0x002fc800078e0206 */
[----:B------:R-:W-:Y:S01]  /*0760*/  @P0 IMAD.WIDE R10, R15, 0x4, R8 ;  /* 0x000000040f0a0825 */ /* 0x000fe200078e0208 */
[----:B------:R-:W4:Y:S03]  /*0770*/  @P0 LDG.E R17, desc[UR6][R6.64] ;  /* 0x0000000606110981 */ /* 0x000f26000c1e1900 */
[----:B--2---:R-:W-:Y:S01]  /*0780*/  @!P1 IMAD.WIDE R4, R13, 0x4, R4 ;  /* 0x000000040d049825 */ /* 0x004fe200078e0204 */
[----:B------:R-:W2:Y:S04]  /*0790*/  @P0 LDG.E R21, desc[UR6][R6.64+0x4] ;  /* 0x0000040606150981 */ /* 0x000ea8000c1e1900 */
[----:B------:R-:W2:Y:S01]  /*07a0*/  @P0 LDG.E R10, desc[UR6][R10.64] ;  /* 0x000000060a0a0981 */ /* 0x000ea2000c1e1900 */
[----:B---3--:R-:W-:-:S03]  /*07b0*/  @!P1 IMAD.WIDE R2, R19, 0x4, R2 ;  /* 0x0000000413029825 */ /* 0x008fc600078e0202 */
[----:B------:R-:W3:Y:S04]  /*07c0*/  @!P1 LDG.E R5, desc[UR6][R4.64] ;  /* 0x0000000604059981 */ /* 0x000ee8000c1e1900 */
[----:B------:R-:W3:Y:S01]  /*07d0*/  @!P1 LDG.E R2, desc[UR6][R2.64] ;  /* 0x0000000602029981 */ /* 0x000ee2000c1e1900 */
[----:B----4-:R-:W-:-:S04]  /*07e0*/  @P0 FFMA R12, R17, R12, R26 ;  /* 0x0000000c110c0223 */ /* 0x010fc8000000001a */
[----:B--2---:R-:W-:-:S04]  /*07f0*/  @P0 FFMA R26, R21, R10, R12 ;  /* 0x0000000a151a0223 */ /* 0x004fc8000000000c */
[----:B---3--:R-:W-:-:S07]  /*0800*/  @!P1 FFMA R26, R5, R2, R26 ;  /* 0x00000002051a9223 */ /* 0x008fce000000001a */
.L_x_0:
[----:B------:R-:W0:Y:S01]  /*0810*/  LDC.64 R2, c[0x0][0x390] ;  /* 0x0000e400ff027b82 */ /* 0x000e220000000a00 */
[----:B------:R-:W-:-:S04]  /*0820*/  IMAD R15, R14, R15, R0 ;  /* 0x0000000f0e0f7224 */ /* 0x000fc800078e0200 */
[----:B0-----:R-:W-:-:S05]  /*0830*/  IMAD.WIDE R2, R15, 0x4, R2 ;  /* 0x000000040f027825 */ /* 0x001fca00078e0202 */
[----:B------:R-:W-:Y:S01]  /*0840*/  STG.E desc[UR6][R2.64], R26 ;  /* 0x0000001a02007986 */ /* 0x000fe2000c101906 */
[----:B------:R-:W-:Y:S05]  /*0850*/  EXIT ;  /* 0x000000000000794d */ /* 0x000fea0003800000 */
.L_x_4:
[----:B------:R-:W-:-:S00]  /*0860*/  BRA `(.L_x_4) ;  /* 0xfffffffc00fc7947 */ /* 0x000fc0000383ffff */
[----:B------:R-:W-:-:S00]  /*0870*/  NOP ;  /* 0x0000000000007918 */ /* 0x000fc00000000000 */
        /* <DEDUP_REMOVED lines=8> */
.L_x_73:


//--------------------- .text._Z14softmax_kernelPKfPfii --------------------------
	.section	.text._Z14softmax_kernelPKfPfii,"ax",@progbits
	.align	128
        .global         _Z14softmax_kernelPKfPfii
        .type           _Z14softmax_kernelPKfPfii,@function
        .size           _Z14softmax_kernelPKfPfii,(.L_x_70 - _Z14softmax_kernelPKfPfii)
        .other          _Z14softmax_kernelPKfPfii,@"STO_CUDA_ENTRY STV_DEFAULT"
_Z14softmax_kernelPKfPfii:
.text._Z14softmax_kernelPKfPfii:
[----:B------:R-:W-:Y:S08]  /*0000*/  LDC R1, c[0x0][0x37c] ;  /* 0x0000df00ff017b82 */ /* 0x000ff00000000800 */
[----:B------:R-:W0:Y:S08]  /*0010*/  S2UR UR6, SR_CTAID.X ;  /* 0x00000000000679c3 */ /* 0x000e300000002500 */
[----:B------:R-:W0:Y:S02]  /*0020*/  LDC R0, c[0x0][0x390] ;  /* 0x0000e400ff007b82 */ /* 0x000e240000000800 */
[----:B0-----:R-:W-:-:S13]  /*0030*/  ISETP.LE.AND P0, PT, R0, UR6, PT ;  /* 0x0000000600007c0c */ /* 0x001fda000bf03270 */
[----:B------:R-:W-:Y:S05]  /*0040*/  @P0 EXIT ;  /* 0x000000000000094d */ /* 0x000fea0003800000 */
[----:B------:R-:W0:Y:S01]  /*0050*/  S2R R4, SR_TID.X ;  /* 0x0000000000047919 */ /* 0x000e220000002100 */
[----:B------:R-:W0:Y:S01]  /*0060*/  LDC R3, c[0x0][0x394] ;  /* 0x0000e500ff037b82 */ /* 0x000e220000000800 */
[----:B------:R-:W1:Y:S01]  /*0070*/  LDCU.64 UR8, c[0x0][0x358] ;  /* 0x00006b00ff0877ac */ /* 0x000e620008000a00 */
[----:B------:R-:W-:Y:S01]  /*0080*/  BSSY.RECONVERGENT B0, `(.L_x_5) ;  /* 0x0000048000007945 */ /* 0x000fe20003800200 */
[----:B------:R-:W-:-:S05]  /*0090*/  IMAD.MOV.U32 R2, RZ, RZ, -0x800000 ;  /* 0xff800000ff027424 */ /* 0x000fca00078e00ff */
[----:B------:R-:W2:Y:S01]  /*00a0*/  LDC R19, c[0x0][0x360] ;  /* 0x0000d800ff137b82 */ /* 0x000ea20000000800 */
[----:B0-----:R-:W-:-:S13]  /*00b0*/  ISETP.GE.AND P0, PT, R4, R3, PT ;  /* 0x000000030400720c */ /* 0x001fda0003f06270 */
[----:B-12---:R-:W-:Y:S05]  /*00c0*/  @P0 BRA `(.L_x_6) ;  /* 0x00000004000c0947 */ /* 0x006fea0003800000 */
[----:B------:R-:W0:Y:S01]  /*00d0*/  I2F.U32.RP R8, R19 ;  /* 0x0000001300087306 */ /* 0x000e220000209000 */
[----:B------:R-:W-:Y:S01]  /*00e0*/  IMAD.IADD R0, R4, 0x1, R19 ;  /* 0x0000000104007824 */ /* 0x000fe200078e0213 */
[----:B------:R-:W-:Y:S01]  /*00f0*/  ISETP.NE.U32.AND P2, PT, R19, RZ, PT ;  /* 0x000000ff1300720c */ /* 0x000fe20003f45070 */
[----:B------:R-:W-:Y:S03]  /*0100*/  BSSY.RECONVERGENT B1, `(.L_x_7) ;  /* 0x000002b000017945 */ /* 0x000fe60003800200 */
[CC--:B------:R-:W-:Y:S02]  /*0110*/  ISETP.GE.U32.AND P0, PT, R0.reuse, R3.reuse, PT ;  /* 0x000000030000720c */ /* 0x0c0fe40003f06070 */
[----:B------:R-:W-:Y:S01]  /*0120*/  VIMNMX.U32 R5, PT, PT, R0, R3, !PT ;  /* 0x0000000300057248 */ /* 0x000fe20007fe0000 */
[----:B0-----:R-:W0:Y:S02]  /*0130*/  MUFU.RCP R8, R8 ;  /* 0x0000000800087308 */ /* 0x001e240000001000 */
[----:B0-----:R-:W-:-:S06]  /*0140*/  VIADD R6, R8, 0xffffffe ;  /* 0x0ffffffe08067836 */ /* 0x001fcc0000000000 */
[----:B------:R0:W1:Y:S02]  /*0150*/  F2I.FTZ.U32.TRUNC.NTZ R7, R6 ;  /* 0x0000000600077305 */ /* 0x000064000021f000 */
[----:B0-----:R-:W-:Y:S01]  /*0160*/  IMAD.MOV.U32 R6, RZ, RZ, RZ ;  /* 0x000000ffff067224 */ /* 0x001fe200078e00ff */
[----:B-1----:R-:W-:-:S05]  /*0170*/  IADD3 R2, PT, PT, RZ, -R7, RZ ;  /* 0x80000007ff027210 */ /* 0x002fca0007ffe0ff */
[----:B------:R-:W-:Y:S01]  /*0180*/  IMAD R9, R2, R19, RZ ;  /* 0x0000001302097224 */ /* 0x000fe200078e02ff */
[----:B------:R-:W-:-:S03]  /*0190*/  SEL R2, RZ, 0x1, P0 ;  /* 0x00000001ff027807 */ /* 0x000fc60000000000 */
[----:B------:R-:W-:Y:S01]  /*01a0*/  IMAD.HI.U32 R7, R7, R9, R6 ;  /* 0x0000000907077227 */ /* 0x000fe200078e0006 */
[----:B------:R-:W-:-:S05]  /*01b0*/  IADD3 R0, PT, PT, R5, -R0, -R2 ;  /* 0x8000000005007210 */ /* 0x000fca0007ffe802 */
[----:B------:R-:W-:-:S05]  /*01c0*/  IMAD.HI.U32 R7, R7, R0, RZ ;  /* 0x0000000007077227 */ /* 0x000fca00078e00ff */
[----:B------:R-:W-:-:S05]  /*01d0*/  IADD3 R5, PT, PT, -R7, RZ, RZ ;  /* 0x000000ff07057210 */ /* 0x000fca0007ffe1ff */
[----:B------:R-:W-:-:S05]  /*01e0*/  IMAD R0, R19, R5, R0 ;  /* 0x0000000513007224 */ /* 0x000fca00078e0200 */
[----:B------:R-:W-:-:S13]  /*01f0*/  ISETP.GE.U32.AND P0, PT, R0, R19, PT ;  /* 0x000000130000720c */ /* 0x000fda0003f06070 */
[----:B------:R-:W-:Y:S02]  /*0200*/  @P0 IMAD.IADD R0, R0, 0x1, -R19 ;  /* 0x0000000100000824 */ /* 0x000fe400078e0a13 */
[----:B------:R-:W-:-:S03]  /*0210*/  @P0 VIADD R7, R7, 0x1 ;  /* 0x0000000107070836 */ /* 0x000fc60000000000 */
[----:B------:R-:W-:-:S13]  /*0220*/  ISETP.GE.U32.AND P1, PT, R0, R19, PT ;  /* 0x000000130000720c */ /* 0x000fda0003f26070 */
[----:B------:R-:W-:Y:S02]  /*0230*/  @P1 IADD3 R7, PT, PT, R7, 0x1, RZ ;  /* 0x0000000107071810 */ /* 0x000fe40007ffe0ff */
[----:B------:R-:W-:-:S05]  /*0240*/  @!P2 LOP3.LUT R7, RZ, R19, RZ, 0x33, !PT ;  /* 0x00000013ff07a212 */ /* 0x000fca00078e33ff */
[----:B------:R-:W-:Y:S02]  /*0250*/  IMAD.IADD R7, R2, 0x1, R7 ;  /* 0x0000000102077824 */ /* 0x000fe400078e0207 */
[----:B------:R-:W-:-:S03]  /*0260*/  IMAD.MOV.U32 R2, RZ, RZ, -0x800000 ;  /* 0xff800000ff027424 */ /* 0x000fc600078e00ff */
[C---:B------:R-:W-:Y:S02]  /*0270*/  LOP3.LUT R0, R7.reuse, 0x3, RZ, 0xc0, !PT ;  /* 0x0000000307007812 */ /* 0x040fe400078ec0ff */
[----:B------:R-:W-:Y:S02]  /*0280*/  ISETP.GE.U32.AND P1, PT, R7, 0x3, PT ;  /* 0x000000030700780c */ /* 0x000fe40003f26070 */
[----:B------:R-:W-:Y:S02]  /*0290*/  ISETP.NE.AND P0, PT, R0, 0x3, PT ;  /* 0x000000030000780c */ /* 0x000fe40003f05270 */
[----:B------:R-:W-:-:S11]  /*02a0*/  MOV R0, R4 ;  /* 0x0000000400007202 */ /* 0x000fd60000000f00 */
[----:B------:R-:W-:Y:S05]  /*02b0*/  @!P0 BRA `(.L_x_8) ;  /* 0x00000000003c8947 */ /* 0x000fea0003800000 */
[----:B------:R-:W0:Y:S01]  /*02c0*/  LDC.64 R8, c[0x0][0x380] ;  /* 0x0000e000ff087b82 */ /* 0x000e220000000a00 */
[----:B------:R-:W-:Y:S02]  /*02d0*/  VIADD R0, R7, 0x1 ;  /* 0x0000000107007836 */ /* 0x000fe40000000000 */
[----:B------:R-:W-:Y:S02]  /*02e0*/  IMAD R10, R3, UR6, R4 ;  /* 0x00000006030a7c24 */ /* 0x000fe4000f8e0204 */
[----:B------:R-:W-:Y:S01]  /*02f0*/  IMAD.MOV.U32 R2, RZ, RZ, -0x800000 ;  /* 0xff800000ff027424 */ /* 0x000fe200078e00ff */
[----:B------:R-:W-:Y:S02]  /*0300*/  LOP3.LUT R5, R0, 0x3, RZ, 0xc0, !PT ;  /* 0x0000000300057812 */ /* 0x000fe400078ec0ff */
[----:B------:R-:W-:-:S03]  /*0310*/  MOV R0, R4 ;  /* 0x0000000400007202 */ /* 0x000fc60000000f00 */
[----:B------:R-:W-:-:S07]  /*0320*/  IMAD.MOV R5, RZ, RZ, -R5 ;  /* 0x000000ffff057224 */ /* 0x000fce00078e0a05 */
.L_x_9:
[----:B0-----:R-:W-:-:S06]  /*0330*/  IMAD.WIDE R6, R10, 0x4, R8 ;  /* 0x000000040a067825 */ /* 0x001fcc00078e0208 */
[----:B------:R-:W2:Y:S01]  /*0340*/  LDG.E R7, desc[UR8][R6.64] ;  /* 0x0000000806077981 */ /* 0x000ea2000c1e1900 */
[----:B------:R-:W-:Y:S01]  /*0350*/  VIADD R5, R5, 0x1 ;  /* 0x0000000105057836 */ /* 0x000fe20000000000 */
[C---:B------:R-:W-:Y:S01]  /*0360*/  IADD3 R0, PT, PT, R19.reuse, R0, RZ ;  /* 0x0000000013007210 */ /* 0x040fe20007ffe0ff */
[----:B------:R-:W-:-:S03]  /*0370*/  IMAD.IADD R10, R19, 0x1, R10 ;  /* 0x00000001130a7824 */ /* 0x000fc600078e020a */
[----:B------:R-:W-:Y:S02]  /*0380*/  ISETP.NE.AND P0, PT, R5, RZ, PT ;  /* 0x000000ff0500720c */ /* 0x000fe40003f05270 */
[----:B--2---:R-:W-:-:S11]  /*0390*/  FMNMX R2, R7, R2, !PT ;  /* 0x0000000207027209 */ /* 0x004fd60007800000 */
[----:B------:R-:W-:Y:S05]  /*03a0*/  @P0 BRA `(.L_x_9) ;  /* 0xfffffffc00e00947 */ /* 0x000fea000383ffff */
.L_x_8:
[----:B------:R-:W-:Y:S05]  /*03b0*/  BSYNC.RECONVERGENT B1 ;  /* 0x0000000000017941 */ /* 0x000fea0003800200 */
.L_x_7:
[----:B------:R-:W-:Y:S05]  /*03c0*/  @!P1 BRA `(.L_x_6) ;  /* 0x00000000004c9947 */ /* 0x000fea0003800000 */
[----:B------:R-:W0:Y:S01]  /*03d0*/  LDC.64 R6, c[0x0][0x380] ;  /* 0x0000e000ff067b82 */ /* 0x000e220000000a00 */
[----:B------:R-:W-:-:S07]  /*03e0*/  IMAD.SHL.U32 R5, R19, 0x4, RZ ;  /* 0x0000000413057824 */ /* 0x000fce00078e00ff */
.L_x_10:
[----:B------:R-:W-:-:S04]  /*03f0*/  IMAD R9, R3, UR6, R0 ;  /* 0x0000000603097c24 */ /* 0x000fc8000f8e0200 */
[----:B0-----:R-:W-:-:S03]  /*0400*/  IMAD.WIDE R8, R9, 0x4, R6 ;  /* 0x0000000409087825 */ /* 0x001fc600078e0206 */
[----:B------:R-:W-:-:S04]  /*0410*/  IADD3 R10, P0, PT, R5, R8, RZ ;  /* 0x00000008050a7210 */ /* 0x000fc80007f1e0ff */
[----:B------:R-:W-:Y:S02]  /*0420*/  IADD3.X R11, PT, PT, RZ, R9, RZ, P0, !PT ;  /* 0x00000009ff0b7210 */ /* 0x000fe400007fe4ff */
[C---:B------:R-:W-:Y:S01]  /*0430*/  IADD3 R12, P0, PT, R5.reuse, R10, RZ ;  /* 0x0000000a050c7210 */ /* 0x040fe20007f1e0ff */
[----:B------:R-:W2:Y:S04]  /*0440*/  LDG.E R9, desc[UR8][R8.64] ;  /* 0x0000000808097981 */ /* 0x000ea8000c1e1900 */
[----:B------:R-:W-:Y:S01]  /*0450*/  IMAD.X R13, RZ, RZ, R11, P0 ;  /* 0x000000ffff0d7224 */ /* 0x000fe200000e060b */
[----:B------:R-:W-:Y:S01]  /*0460*/  IADD3 R14, P0, PT, R5, R12, RZ ;  /* 0x0000000c050e7210 */ /* 0x000fe20007f1e0ff */
[----:B------:R-:W2:Y:S04]  /*0470*/  LDG.E R10, desc[UR8][R10.64] ;  /* 0x000000080a0a7981 */ /* 0x000ea8000c1e1900 */
[----:B------:R-:W-:-:S02]  /*0480*/  IMAD.X R15, RZ, RZ, R13, P0 ;  /* 0x000000ffff0f7224 */ /* 0x000fc400000e060d */
[----:B------:R-:W3:Y:S04]  /*0490*/  LDG.E R13, desc[UR8][R12.64] ;  /* 0x000000080c0d7981 */ /* 0x000ee8000c1e1900 */
[----:B------:R-:W3:Y:S01]  /*04a0*/  LDG.E R14, desc[UR8][R14.64] ;  /* 0x000000080e0e7981 */ /* 0x000ee2000c1e1900 */
[----:B------:R-:W-:-:S04]  /*04b0*/  IADD3 R0, PT, PT, R5, R0, RZ ;  /* 0x0000000005007210 */ /* 0x000fc80007ffe0ff */
[----:B------:R-:W-:Y:S02]  /*04c0*/  ISETP.GE.AND P0, PT, R0, R3, PT ;  /* 0x000000030000720c */ /* 0x000fe40003f06270 */
[----:B--2---:R-:W-:-:S04]  /*04d0*/  FMNMX3 R2, R2, R9, R10, !PT ;  /* 0x0000000902027276 */ /* 0x004fc8000780000a */
[----:B---3--:R-:W-:-:S07]  /*04e0*/  FMNMX3 R2, R2, R13, R14, !PT ;  /* 0x0000000d02027276 */ /* 0x008fce000780000e */
[----:B------:R-:W-:Y:S05]  /*04f0*/  @!P0 BRA `(.L_x_10) ;  /* 0xfffffffc00bc8947 */ /* 0x000fea000383ffff */
.L_x_6:
[----:B------:R-:W-:Y:S05]  /*0500*/  BSYNC.RECONVERGENT B0 ;  /* 0x0000000000007941 */ /* 0x000fea0003800200 */
.L_x_5:
[----:B------:R-:W0:Y:S01]  /*0510*/  S2UR UR5, SR_CgaCtaId ;  /* 0x00000000000579c3 */ /* 0x000e220000008800 */
[----:B------:R-:W-:Y:S01]  /*0520*/  UMOV UR4, 0x400 ;  /* 0x0000040000047882 */ /* 0x000fe20000000000 */
[----:B------:R-:W-:-:S06]  /*0530*/  ISETP.GE.U32.AND P0, PT, R19, 0x2, PT ;  /* 0x000000021300780c */ /* 0x000fcc0003f06070 */
[----:B------:R-:W1:Y:S01]  /*0540*/  LDC R5, c[0x0][0x394] ;  /* 0x0000e500ff057b82 */ /* 0x000e620000000800 */
[----:B0-----:R-:W-:-:S06]  /*0550*/  ULEA UR4, UR5, UR4, 0x18 ;  /* 0x0000000405047291 */ /* 0x001fcc000f8ec0ff */
[C---:B------:R-:W-:Y:S02]  /*0560*/  LEA R7, R4.reuse, UR4, 0x2 ;  /* 0x0000000404077c11 */ /* 0x040fe4000f8e10ff */
[----:B-1----:R-:W-:-:S03]  /*0570*/  ISETP.GE.AND P1, PT, R4, R5, PT ;  /* 0x000000050400720c */ /* 0x002fc60003f26270 */
[----:B------:R0:W-:Y:S01]  /*0580*/  STS [R7], R2 ;  /* 0x0000000207007388 */ /* 0x0001e20000000800 */
[----:B------:R-:W-:Y:S06]  /*0590*/  BAR.SYNC.DEFER_BLOCKING 0x0 ;  /* 0x0000000000007b1d */ /* 0x000fec0000010000 */
[----:B------:R-:W-:Y:S05]  /*05a0*/  @!P0 BRA `(.L_x_11) ;  /* 0x0000000000308947 */ /* 0x000fea0003800000 */
[----:B------:R-:W-:-:S07]  /*05b0*/  IMAD.MOV.U32 R0, RZ, RZ, R19 ;  /* 0x000000ffff007224 */ /* 0x000fce00078e0013 */
.L_x_12:
[----:B------:R-:W-:-:S04]  /*05c0*/  SHF.R.U32.HI R6, RZ, 0x1, R0 ;  /* 0x00000001ff067819 */ /* 0x000fc80000011600 */
[----:B------:R-:W-:-:S13]  /*05d0*/  ISETP.GE.U32.AND P0, PT, R4, R6, PT ;  /* 0x000000060400720c */ /* 0x000fda0003f06070 */
[----:B------:R-:W-:Y:S01]  /*05e0*/  @!P0 IMAD R3, R6, 0x4, R7 ;  /* 0x0000000406038824 */ /* 0x000fe200078e0207 */
[----:B0-----:R-:W-:Y:S05]  /*05f0*/  @!P0 LDS R2, [R7] ;  /* 0x0000000007028984 */ /* 0x001fea0000000800 */
[----:B------:R-:W0:Y:S02]  /*0600*/  @!P0 LDS R3, [R3] ;  /* 0x0000000003038984 */ /* 0x000e240000000800 */
[----:B0-----:R-:W-:-:S05]  /*0610*/  @!P0 FMNMX R2, R2, R3, !PT ;  /* 0x0000000302028209 */ /* 0x001fca0007800000 */
[----:B------:R1:W-:Y:S01]  /*0620*/  @!P0 STS [R7], R2 ;  /* 0x0000000207008388 */ /* 0x0003e20000000800 */
[----:B------:R-:W-:Y:S01]  /*0630*/  BAR.SYNC.DEFER_BLOCKING 0x0 ;  /* 0x0000000000007b1d */ /* 0x000fe20000010000 */
[----:B------:R-:W-:Y:S02]  /*0640*/  ISETP.GT.U32.AND P0, PT, R0, 0x3, PT ;  /* 0x000000030000780c */ /* 0x000fe40003f04070 */
[----:B------:R-:W-:-:S11]  /*0650*/  MOV R0, R6 ;  /* 0x0000000600007202 */ /* 0x000fd60000000f00 */
[----:B-1----:R-:W-:Y:S05]  /*0660*/  @P0 BRA `(.L_x_12) ;  /* 0xfffffffc00d40947 */ /* 0x002fea000383ffff */
.L_x_11:
[----:B------:R-:W-:Y:S01]  /*0670*/  UMOV UR4, 0x400 ;  /* 0x0000040000047882 */ /* 0x000fe20000000000 */
[----:B------:R-:W-:Y:S01]  /*0680*/  BSSY.RECONVERGENT B0, `(.L_x_13) ;  /* 0x000008a000007945 */ /* 0x000fe20003800200 */
[----:B------:R-:W-:-:S03]  /*0690*/  IMAD.MOV.U32 R14, RZ, RZ, RZ ;  /* 0x000000ffff0e7224 */ /* 0x000fc600078e00ff */
[----:B------:R-:W-:Y:S05]  /*06a0*/  @P1 BRA `(.L_x_14) ;  /* 0x00000008001c1947 */ /* 0x000fea0003800000 */
[----:B------:R-:W1:Y:S01]  /*06b0*/  I2F.U32.RP R8, R19 ;  /* 0x0000001300087306 */ /* 0x000e620000209000 */
[----:B------:R-:W-:Y:S01]  /*06c0*/  IMAD.IADD R6, R4, 0x1, R19 ;  /* 0x0000000104067824 */ /* 0x000fe200078e0213 */
[----:B------:R-:W-:Y:S01]  /*06d0*/  ISETP.NE.U32.AND P2, PT, R19, RZ, PT ;  /* 0x000000ff1300720c */ /* 0x000fe20003f45070 */
[----:B------:R-:W-:Y:S01]  /*06e0*/  ULEA UR7, UR5, UR4, 0x18 ;  /* 0x0000000405077291 */ /* 0x000fe2000f8ec0ff */
[----:B------:R-:W-:Y:S01]  /*06f0*/  BSSY.RECONVERGENT B1, `(.L_x_15) ;  /* 0x000003a000017945 */ /* 0x000fe20003800200 */
[----:B------:R-:W-:Y:S01]  /*0700*/  IMAD.MOV.U32 R14, RZ, RZ, RZ ;  /* 0x000000ffff0e7224 */ /* 0x000fe200078e00ff */
[CC--:B------:R-:W-:Y:S02]  /*0710*/  ISETP.GE.AND P0, PT, R6.reuse, R5.reuse, PT ;  /* 0x000000050600720c */ /* 0x0c0fe40003f06270 */
[----:B------:R-:W-:Y:S02]  /*0720*/  VIMNMX R0, PT, PT, R6, R5, !PT ;  /* 0x0000000506007248 */ /* 0x000fe40007fe0100 */
[----:B0-----:R-:W-:-:S02]  /*0730*/  SEL R7, RZ, 0x1, P0 ;  /* 0x00000001ff077807 */ /* 0x001fc40000000000 */
[----:B------:R-:W-:Y:S02]  /*0740*/  MOV R16, R4 ;  /* 0x0000000400107202 */ /* 0x000fe40000000f00 */
[----:B------:R-:W-:Y:S01]  /*0750*/  IADD3 R0, PT, PT, R0, -R6, -R7 ;  /* 0x8000000600007210 */ /* 0x000fe20007ffe807 */
[----:B-1----:R-:W0:Y:S02]  /*0760*/  MUFU.RCP R8, R8 ;  /* 0x0000000800087308 */ /* 0x002e240000001000 */
[----:B0-----:R-:W-:-:S06]  /*0770*/  VIADD R2, R8, 0xffffffe ;  /* 0x0ffffffe08027836 */ /* 0x001fcc0000000000 */
[----:B------:R0:W1:Y:S02]  /*0780*/  F2I.FTZ.U32.TRUNC.NTZ R3, R2 ;  /* 0x0000000200037305 */ /* 0x000064000021f000 */
[----:B0-----:R-:W-:Y:S01]  /*0790*/  IMAD.MOV.U32 R2, RZ, RZ, RZ ;  /* 0x000000ffff027224 */ /* 0x001fe200078e00ff */
[----:B-1----:R-:W-:-:S05]  /*07a0*/  IADD3 R10, PT, PT, RZ, -R3, RZ ;  /* 0x80000003ff0a7210 */ /* 0x002fca0007ffe0ff */
[----:B------:R-:W-:-:S04]  /*07b0*/  IMAD R9, R10, R19, RZ ;  /* 0x000000130a097224 */ /* 0x000fc800078e02ff */
[----:B------:R-:W-:-:S06]  /*07c0*/  IMAD.HI.U32 R9, R3, R9, R2 ;  /* 0x0000000903097227 */ /* 0x000fcc00078e0002 */
[----:B------:R-:W-:-:S05]  /*07d0*/  IMAD.HI.U32 R2, R9, R0, RZ ;  /* 0x0000000009027227 */ /* 0x000fca00078e00ff */
[----:B------:R-:W-:-:S05]  /*07e0*/  IADD3 R3, PT, PT, -R2, RZ, RZ ;  /* 0x000000ff02037210 */ /* 0x000fca0007ffe1ff */
[----:B------:R-:W-:-:S05]  /*07f0*/  IMAD R0, R19, R3, R0 ;  /* 0x0000000313007224 */ /* 0x000fca00078e0200 */
[----:B------:R-:W-:-:S13]  /*0800*/  ISETP.GE.U32.AND P0, PT, R0, R19, PT ;  /* 0x000000130000720c */ /* 0x000fda0003f06070 */
[----:B------:R-:W-:Y:S02]  /*0810*/  @P0 IMAD.IADD R0, R0, 0x1, -R19 ;  /* 0x0000000100000824 */ /* 0x000fe400078e0a13 */
[----:B------:R-:W-:-:S03]  /*0820*/  @P0 VIADD R2, R2, 0x1 ;  /* 0x0000000102020836 */ /* 0x000fc60000000000 */
[----:B------:R-:W-:Y:S02]  /*0830*/  ISETP.GE.U32.AND P1, PT, R0, R19, PT ;  /* 0x000000130000720c */ /* 0x000fe40003f26070 */
[----:B------:R-:W0:Y:S11]  /*0840*/  LDS R0, [UR7] ;  /* 0x00000007ff007984 */ /* 0x000e360008000800 */
[----:B------:R-:W-:-:S02]  /*0850*/  @P1 IADD3 R2, PT, PT, R2, 0x1, RZ ;  /* 0x0000000102021810 */ /* 0x000fc40007ffe0ff */
[----:B------:R-:W-:-:S05]  /*0860*/  @!P2 LOP3.LUT R2, RZ, R19, RZ, 0x33, !PT ;  /* 0x00000013ff02a212 */ /* 0x000fca00078e33ff */
[----:B------:R-:W-:-:S05]  /*0870*/  IMAD.IADD R8, R7, 0x1, R2 ;  /* 0x0000000107087824 */ /* 0x000fca00078e0202 */
[C---:B------:R-:W-:Y:S02]  /*0880*/  LOP3.LUT R2, R8.reuse, 0x3, RZ, 0xc0, !PT ;  /* 0x0000000308027812 */ /* 0x040fe400078ec0ff */
[----:B------:R-:W-:Y:S02]  /*0890*/  ISETP.GE.U32.AND P1, PT, R8, 0x3, PT ;  /* 0x000000030800780c */ /* 0x000fe40003f26070 */
[----:B------:R-:W-:-:S13]  /*08a0*/  ISETP.NE.AND P0, PT, R2, 0x3, PT ;  /* 0x000000030200780c */ /* 0x000fda0003f05270 */
[----:B0-----:R-:W-:Y:S05]  /*08b0*/  @!P0 BRA `(.L_x_16) ;  /* 0x0000000000748947 */ /* 0x001fea0003800000 */
[----:B------:R-:W0:Y:S01]  /*08c0*/  LDC.64 R2, c[0x0][0x380] ;  /* 0x0000e000ff027b82 */ /* 0x000e220000000a00 */
[----:B------:R-:W-:Y:S01]  /*08d0*/  VIADD R8, R8, 0x1 ;  /* 0x0000000108087836 */ /* 0x000fe20000000000 */
[----:B------:R-:W-:Y:S01]  /*08e0*/  MOV R16, R4 ;  /* 0x0000000400107202 */ /* 0x000fe20000000f00 */
[----:B------:R-:W-:Y:S02]  /*08f0*/  IMAD R11, R5, UR6, R4 ;  /* 0x00000006050b7c24 */ /* 0x000fe4000f8e0204 */
[----:B------:R-:W-:Y:S01]  /*0900*/  IMAD.MOV.U32 R14, RZ, RZ, RZ ;  /* 0x000000ffff0e7224 */ /* 0x000fe200078e00ff */
[----:B------:R-:W-:Y:S02]  /*0910*/  LOP3.LUT R8, R8, 0x3, RZ, 0xc0, !PT ;  /* 0x0000000308087812 */ /* 0x000fe400078ec0ff */
[----:B------:R-:W1:Y:S03]  /*0920*/  LDC.64 R6, c[0x0][0x388] ;  /* 0x0000e200ff067b82 */ /* 0x000e660000000a00 */
[----:B------:R-:W-:-:S07]  /*0930*/  IMAD.MOV R10, RZ, RZ, -R8 ;  /* 0x000000ffff0a7224 */ /* 0x000fce00078e0a08 */
.L_x_17:
[----:B0-2---:R-:W-:-:S06]  /*0940*/  IMAD.WIDE R8, R11, 0x4, R2 ;  /* 0x000000040b087825 */ /* 0x005fcc00078e0202 */
[----:B------:R-:W2:Y:S01]  /*0950*/  LDG.E R9, desc[UR8][R8.64] ;  /* 0x0000000808097981 */ /* 0x000ea2000c1e1900 */
[----:B------:R-:W-:Y:S02]  /*0960*/  HFMA2 R13, -RZ, RZ, 0.96630859375, -0.0022525787353515625 ;  /* 0x3bbb989dff0d7431 */ /* 0x000fe400000001ff */
[----:B------:R-:W-:Y:S01]  /*0970*/  IMAD.MOV.U32 R18, RZ, RZ, 0x437c0000 ;  /* 0x437c0000ff127424 */ /* 0x000fe200078e00ff */
[----:B------:R-:W-:Y:S01]  /*0980*/  IADD3 R16, PT, PT, R19, R16, RZ ;  /* 0x0000001013107210 */ /* 0x000fe20007ffe0ff */
[----:B------:R-:W-:-:S05]  /*0990*/  VIADD R10, R10, 0x1 ;  /* 0x000000010a0a7836 */ /* 0x000fca0000000000 */
[----:B------:R-:W-:Y:S01]  /*09a0*/  ISETP.NE.AND P0, PT, R10, RZ, PT ;  /* 0x000000ff0a00720c */ /* 0x000fe20003f05270 */
[----:B--2---:R-:W-:Y:S01]  /*09b0*/  FADD R12, -R0, R9 ;  /* 0x00000009000c7221 */ /* 0x004fe20000000100 */
[----:B-1----:R-:W-:-:S04]  /*09c0*/  IMAD.WIDE R8, R11, 0x4, R6 ;  /* 0x000000040b087825 */ /* 0x002fc800078e0206 */
[----:B------:R-:W-:Y:S01]  /*09d0*/  FFMA.SAT R13, R12, R13, 0.5 ;  /* 0x3f0000000c0d7423 */ /* 0x000fe2000000200d */
[----:B------:R-:W-:-:S03]  /*09e0*/  IMAD.IADD R11, R19, 0x1, R11 ;  /* 0x00000001130b7824 */ /* 0x000fc600078e020b */
[----:B------:R-:W-:-:S04]  /*09f0*/  FFMA.RM R13, R13, R18, 12582913 ;  /* 0x4b4000010d0d7423 */ /* 0x000fc80000004012 */
[C---:B------:R-:W-:Y:S01]  /*0a00*/  FADD R15, R13.reuse, -12583039 ;  /* 0xcb40007f0d0f7421 */ /* 0x040fe20000000000 */
[----:B------:R-:W-:-:S03]  /*0a10*/  SHF.L.U32 R13, R13, 0x17, RZ ;  /* 0x000000170d0d7819 */ /* 0x000fc600000006ff */
[----:B------:R-:W-:-:S04]  /*0a20*/  FFMA R15, R12, 1.4426950216293334961, -R15 ;  /* 0x3fb8aa3b0c0f7823 */ /* 0x000fc8000000080f */
[----:B------:R-:W-:-:S04]  /*0a30*/  FFMA R15, R12, 1.925963033500011079e-08, R15 ;  /* 0x32a570600c0f7823 */ /* 0x000fc8000000000f */
[----:B------:R-:W0:Y:S02]  /*0a40*/  MUFU.EX2 R12, R15 ;  /* 0x0000000f000c7308 */ /* 0x000e240000000800 */
[----:B0-----:R-:W-:-:S04]  /*0a50*/  FMUL R13, R13, R12 ;  /* 0x0000000c0d0d7220 */ /* 0x001fc80000400000 */
[----:B------:R-:W-:Y:S01]  /*0a60*/  FADD R14, R13, R14 ;  /* 0x0000000e0d0e7221 */ /* 0x000fe20000000000 */
[----:B------:R2:W-:Y:S01]  /*0a70*/  STG.E desc[UR8][R8.64], R13 ;  /* 0x0000000d08007986 */ /* 0x0005e2000c101908 */
[----:B------:R-:W-:Y:S05]  /*0a80*/  @P0 BRA `(.L_x_17) ;  /* 0xfffffffc00ac0947 */ /* 0x000fea000383ffff */
.L_x_16:
[----:B------:R-:W-:Y:S05]  /*0a90*/  BSYNC.RECONVERGENT B1 ;  /* 0x0000000000017941 */ /* 0x000fea0003800200 */
.L_x_15:
[----:B------:R-:W-:Y:S05]  /*0aa0*/  @!P1 BRA `(.L_x_14) ;  /* 0x00000004001c9947 */ /* 0x000fea0003800000 */
[----:B------:R-:W0:Y:S01]  /*0ab0*/  LDC.64 R2, c[0x0][0x380] ;  /* 0x0000e000ff027b82 */ /* 0x000e220000000a00 */
[----:B------:R-:W-:-:S07]  /*0ac0*/  SHF.L.U32 R15, R19, 0x2, RZ ;  /* 0x00000002130f7819 */ /* 0x000fce00000006ff */
[----:B------:R-:W1:Y:S02]  /*0ad0*/  LDC.64 R6, c[0x0][0x388] ;  /* 0x0000e200ff067b82 */ /* 0x000e640000000a00 */
.L_x_18:
[----:B------:R-:W-:-:S04]  /*0ae0*/  IMAD R21, R5, UR6, R16 ;  /* 0x0000000605157c24 */ /* 0x000fc8000f8e0210 */
[----:B0-23--:R-:W-:-:S05]  /*0af0*/  IMAD.WIDE R8, R21, 0x4, R2 ;  /* 0x0000000415087825 */ /* 0x00dfca00078e0202 */
[----:B------:R-:W2:Y:S01]  /*0b00*/  LDG.E R11, desc[UR8][R8.64] ;  /* 0x00000008080b7981 */ /* 0x000ea2000c1e1900 */
[----:B------:R-:W-:Y:S01]  /*0b10*/  IMAD.MOV.U32 R17, RZ, RZ, 0x3bbb989d ;  /* 0x3bbb989dff117424 */ /* 0x000fe200078e00ff */
[----:B------:R-:W-:Y:S01]  /*0b20*/  MOV R18, 0x437c0000 ;  /* 0x437c000000127802 */ /* 0x000fe20000000f00 */
[----:B-1----:R-:W-:Y:S01]  /*0b30*/  IMAD.WIDE R20, R21, 0x4, R6 ;  /* 0x0000000415147825 */ /* 0x002fe200078e0206 */
[----:B------:R-:W-:-:S03]  /*0b40*/  IADD3 R12, P0, PT, R15, R8, RZ ;  /* 0x000000080f0c7210 */ /* 0x000fc60007f1e0ff */
[----:B--2---:R-:W-:-:S04]  /*0b50*/  FADD R10, -R0, R11 ;  /* 0x0000000b000a7221 */ /* 0x004fc80000000100 */
[----:B------:R-:W-:-:S04]  /*0b60*/  FFMA.SAT R11, R10, R17, 0.5 ;  /* 0x3f0000000a0b7423 */ /* 0x000fc80000002011 */
[----:B------:R-:W-:-:S04]  /*0b70*/  FFMA.RM R11, R11, R18, 12582913 ;  /* 0x4b4000010b0b7423 */ /* 0x000fc80000004012 */
[C---:B------:R-:W-:Y:S01]  /*0b80*/  FADD R13, R11.reuse, -12583039 ;  /* 0xcb40007f0b0d7421 */ /* 0x040fe20000000000 */
[----:B------:R-:W-:-:S03]  /*0b90*/  IMAD.SHL.U32 R23, R11, 0x800000, RZ ;  /* 0x008000000b177824 */ /* 0x000fc600078e00ff */
[----:B------:R-:W-:-:S04]  /*0ba0*/  FFMA R13, R10, 1.4426950216293334961, -R13 ;  /* 0x3fb8aa3b0a0d7823 */ /* 0x000fc8000000080d */
[----:B------:R-:W-:Y:S01]  /*0bb0*/  FFMA R10, R10, 1.925963033500011079e-08, R13 ;  /* 0x32a570600a0a7823 */ /* 0x000fe2000000000d */
[----:B------:R-:W-:-:S05]  /*0bc0*/  IADD3.X R13, PT, PT, RZ, R9, RZ, P0, !PT ;  /* 0x00000009ff0d7210 */ /* 0x000fca00007fe4ff */
[----:B------:R-:W0:Y:S02]  /*0bd0*/  MUFU.EX2 R10, R10 ;  /* 0x0000000a000a7308 */ /* 0x000e240000000800 */
[----:B0-----:R-:W-:-:S05]  /*0be0*/  FMUL R23, R23, R10 ;  /* 0x0000000a17177220 */ /* 0x001fca0000400000 */
[----:B------:R0:W-:Y:S04]  /*0bf0*/  STG.E desc[UR8][R20.64], R23 ;  /* 0x0000001714007986 */ /* 0x0001e8000c101908 */
[----:B------:R-:W2:Y:S01]  /*0c00*/  LDG.E R9, desc[UR8][R12.64] ;  /* 0x000000080c097981 */ /* 0x000ea2000c1e1900 */
[----:B------:R-:W-:Y:S01]  /*0c10*/  IADD3 R10, P1, PT, R15, R12, RZ ;  /* 0x0000000c0f0a7210 */ /* 0x000fe20007f3e0ff */
[----:B--2---:R-:W-:-:S04]  /*0c20*/  FADD R8, -R0, R9 ;  /* 0x0000000900087221 */ /* 0x004fc80000000100 */
[----:B------:R-:W-:-:S04]  /*0c30*/  FFMA.SAT R9, R8, R17, 0.5 ;  /* 0x3f00000008097423 */ /* 0x000fc80000002011 */
[----:B------:R-:W-:-:S04]  /*0c40*/  FFMA.RM R9, R9, R18, 12582913 ;  /* 0x4b40000109097423 */ /* 0x000fc80000004012 */
[C---:B------:R-:W-:Y:S01]  /*0c50*/  FADD R11, R9.reuse, -12583039 ;  /* 0xcb40007f090b7421 */ /* 0x040fe20000000000 */
[----:B------:R-:W-:-:S03]  /*0c60*/  IMAD.SHL.U32 R25, R9, 0x800000, RZ ;  /* 0x0080000009197824 */ /* 0x000fc600078e00ff */
[----:B------:R-:W-:-:S04]  /*0c70*/  FFMA R11, R8, 1.4426950216293334961, -R11 ;  /* 0x3fb8aa3b080b7823 */ /* 0x000fc8000000080b */
[----:B------:R-:W-:Y:S01]  /*0c80*/  FFMA R22, R8, 1.925963033500011079e-08, R11 ;  /* 0x32a5706008167823 */ /* 0x000fe2000000000b */
[----:B------:R-:W-:Y:S01]  /*0c90*/  IADD3 R8, P0, PT, R15, R20, RZ ;  /* 0x000000140f087210 */ /* 0x000fe20007f1e0ff */
[----:B------:R-:W-:-:S03]  /*0ca0*/  IMAD.X R11, RZ, RZ, R13, P1 ;  /* 0x000000ffff0b7224 */ /* 0x000fc600008e060d */
[----:B------:R-:W-:Y:S01]  /*0cb0*/  IADD3.X R9, PT, PT, RZ, R21, RZ, P0, !PT ;  /* 0x00000015ff097210 */ /* 0x000fe200007fe4ff */
[----:B------:R-:W1:Y:S02]  /*0cc0*/  MUFU.EX2 R22, R22 ;  /* 0x0000001600167308 */ /* 0x000e640000000800 */
[----:B-1----:R-:W-:-:S05]  /*0cd0*/  FMUL R25, R25, R22 ;  /* 0x0000001619197220 */ /* 0x002fca0000400000 */
[----:B------:R1:W-:Y:S04]  /*0ce0*/  STG.E desc[UR8][R8.64], R25 ;  /* 0x0000001908007986 */ /* 0x0003e8000c101908 */
[----:B------:R-:W2:Y:S01]  /*0cf0*/  LDG.E R13, desc[UR8][R10.64] ;  /* 0x000000080a0d7981 */ /* 0x000ea2000c1e1900 */
[----:B0-----:R-:W-:Y:S01]  /*0d00*/  IADD3 R20, P1, PT, R15, R10, RZ ;  /* 0x0000000a0f147210 */ /* 0x001fe20007f3e0ff */
[----:B--2---:R-:W-:-:S04]  /*0d10*/  FADD R12, -R0, R13 ;  /* 0x0000000d000c7221 */ /* 0x004fc80000000100 */
[----:B------:R-:W-:-:S04]  /*0d20*/  FFMA.SAT R13, R12, R17, 0.5 ;  /* 0x3f0000000c0d7423 */ /* 0x000fc80000002011 */
[----:B------:R-:W-:-:S04]  /*0d30*/  FFMA.RM R13, R13, R18, 12582913 ;  /* 0x4b4000010d0d7423 */ /* 0x000fc80000004012 */
[----:B------:R-:W-:-:S04]  /*0d40*/  FADD R21, R13, -12583039 ;  /* 0xcb40007f0d157421 */ /* 0x000fc80000000000 */
[----:B------:R-:W-:-:S04]  /*0d50*/  FFMA R21, R12, 1.4426950216293334961, -R21 ;  /* 0x3fb8aa3b0c157823 */ /* 0x000fc80000000815 */
[----:B------:R-:W-:Y:S01]  /*0d60*/  FFMA R22, R12, 1.925963033500011079e-08, R21 ;  /* 0x32a570600c167823 */ /* 0x000fe20000000015 */
[----:B------:R-:W-:Y:S02]  /*0d70*/  IADD3 R12, P0, PT, R15, R8, RZ ;  /* 0x000000080f0c7210 */ /* 0x000fe40007f1e0ff */
[----:B-1----:R-:W-:Y:S01]  /*0d80*/  SHF.L.U32 R8, R13, 0x17, RZ ;  /* 0x000000170d087819 */ /* 0x002fe200000006ff */
[----:B------:R-:W0:Y:S01]  /*0d90*/  MUFU.EX2 R27, R22 ;  /* 0x00000016001b7308 */ /* 0x000e220000000800 */
[----:B------:R-:W-:Y:S01]  /*0da0*/  IADD3.X R21, PT, PT, RZ, R11, RZ, P1, !PT ;  /* 0x0000000bff157210 */ /* 0x000fe20000ffe4ff */
[----:B------:R-:W-:Y:S02]  /*0db0*/  IMAD.X R13, RZ, RZ, R9, P0 ;  /* 0x000000ffff0d7224 */ /* 0x000fe400000e0609 */
[----:B0-----:R-:W-:-:S05]  /*0dc0*/  FMUL R9, R8, R27 ;  /* 0x0000001b08097220 */ /* 0x001fca0000400000 */
[----:B------:R3:W-:Y:S04]  /*0dd0*/  STG.E desc[UR8][R12.64], R9 ;  /* 0x000000090c007986 */ /* 0x0007e8000c101908 */
[----:B------:R-:W2:Y:S01]  /*0de0*/  LDG.E R21, desc[UR8][R20.64] ;  /* 0x0000000814157981 */ /* 0x000ea2000c1e1900 */
[C---:B------:R-:W-:Y:S01]  /*0df0*/  IADD3 R10, P0, PT, R15.reuse, R12, RZ ;  /* 0x0000000c0f0a7210 */ /* 0x040fe20007f1e0ff */
[----:B------:R-:W-:Y:S02]  /*0e00*/  IMAD.IADD R16, R15, 0x1, R16 ;  /* 0x000000010f107824 */ /* 0x000fe400078e0210 */
[----:B------:R-:W-:-:S04]  /*0e10*/  FADD R14, R23, R14 ;  /* 0x0000000e170e7221 */ /* 0x000fc80000000000 */
[----:B------:R-:W-:-:S04]  /*0e20*/  FADD R14, R14, R25 ;  /* 0x000000190e0e7221 */ /* 0x000fc80000000000 */
[----:B------:R-:W-:Y:S01]  /*0e30*/  FADD R14, R14, R9 ;  /* 0x000000090e0e7221 */ /* 0x000fe20000000000 */
[----:B--2---:R-:W-:-:S04]  /*0e40*/  FADD R8, -R0, R21 ;  /* 0x0000001500087221 */ /* 0x004fc80000000100 */
[----:B------:R-:W-:-:S04]  /*0e50*/  FFMA.SAT R17, R8, R17, 0.5 ;  /* 0x3f00000008117423 */ /* 0x000fc80000002011 */
[----:B------:R-:W-:-:S04]  /*0e60*/  FFMA.RM R17, R17, R18, 12582913 ;  /* 0x4b40000111117423 */ /* 0x000fc80000004012 */
[C---:B------:R-:W-:Y:S01]  /*0e70*/  FADD R11, R17.reuse, -12583039 ;  /* 0xcb40007f110b7421 */ /* 0x040fe20000000000 */
[----:B------:R-:W-:-:S03]  /*0e80*/  IMAD.SHL.U32 R17, R17, 0x800000, RZ ;  /* 0x0080000011117824 */ /* 0x000fc600078e00ff */
[----:B------:R-:W-:-:S04]  /*0e90*/  FFMA R11, R8, 1.4426950216293334961, -R11 ;  /* 0x3fb8aa3b080b7823 */ /* 0x000fc8000000080b */
[----:B------:R-:W-:Y:S01]  /*0ea0*/  FFMA R8, R8, 1.925963033500011079e-08, R11 ;  /* 0x32a5706008087823 */ /* 0x000fe2000000000b */
[----:B------:R-:W-:Y:S02]  /*0eb0*/  IADD3.X R11, PT, PT, RZ, R13, RZ, P0, !PT ;  /* 0x0000000dff0b7210 */ /* 0x000fe400007fe4ff */
[----:B------:R-:W-:-:S03]  /*0ec0*/  ISETP.GE.AND P0, PT, R16, R5, PT ;  /* 0x000000051000720c */ /* 0x000fc60003f06270 */
[----:B------:R-:W0:Y:S02]  /*0ed0*/  MUFU.EX2 R8, R8 ;  /* 0x0000000800087308 */ /* 0x000e240000000800 */
[----:B0-----:R-:W-:-:S04]  /*0ee0*/  FMUL R17, R17, R8 ;  /* 0x0000000811117220 */ /* 0x001fc80000400000 */
[----:B------:R-:W-:Y:S01]  /*0ef0*/  FADD R14, R14, R17 ;  /* 0x000000110e0e7221 */ /* 0x000fe20000000000 */
[----:B------:R3:W-:Y:S03]  /*0f00*/  STG.E desc[UR8][R10.64], R17 ;  /* 0x000000110a007986 */ /* 0x0007e6000c101908 */
[----:B------:R-:W-:Y:S05]  /*0f10*/  @!P0 BRA `(.L_x_18) ;  /* 0xfffffff800f08947 */ /* 0x000fea000383ffff */
.L_x_14:
[----:B------:R-:W-:Y:S05]  /*0f20*/  BSYNC.RECONVERGENT B0 ;  /* 0x0000000000007941 */ /* 0x000fea0003800200 */
.L_x_13:
[----:B------:R-:W1:Y:S01]  /*0f30*/  LDC R3, c[0x0][0x394] ;  /* 0x0000e500ff037b82 */ /* 0x000e620000000800 */
[----:B------:R-:W-:Y:S01]  /*0f40*/  UIADD3 UR4, UPT, UPT, UR4, 0x400, URZ ;  /* 0x0000040004047890 */ /* 0x000fe2000fffe0ff */
[----:B------:R-:W-:-:S03]  /*0f50*/  ISETP.GE.U32.AND P0, PT, R19, 0x2, PT ;  /* 0x000000021300780c */ /* 0x000fc60003f06070 */
[----:B------:R-:W-:-:S06]  /*0f60*/  ULEA UR4, UR5, UR4, 0x18 ;  /* 0x0000000405047291 */ /* 0x000fcc000f8ec0ff */
[----:B------:R-:W-:-:S05]  /*0f70*/  LEA R6, R4, UR4, 0x2 ;  /* 0x0000000404067c11 */ /* 0x000fca000f8e10ff */
[----:B------:R4:W-:Y:S01]  /*0f80*/  STS [R6], R14 ;  /* 0x0000000e06007388 */ /* 0x0009e20000000800 */
[----:B------:R-:W-:Y:S06]  /*0f90*/  BAR.SYNC.DEFER_BLOCKING 0x0 ;  /* 0x0000000000007b1d */ /* 0x000fec0000010000 */
[----:B------:R-:W-:Y:S05]  /*0fa0*/  @!P0 BRA `(.L_x_19) ;  /* 0x0000000000308947 */ /* 0x000fea0003800000 */
[----:B------:R-:W-:-:S07]  /*0fb0*/  MOV R0, R19 ;  /* 0x0000001300007202 */ /* 0x000fce0000000f00 */
.L_x_20:
[----:B0-----:R-:W-:-:S04]  /*0fc0*/  SHF.R.U32.HI R7, RZ, 0x1, R0 ;  /* 0x00000001ff077819 */ /* 0x001fc80000011600 */
[----:B------:R-:W-:-:S13]  /*0fd0*/  ISETP.GE.U32.AND P0, PT, R4, R7, PT ;  /* 0x000000070400720c */ /* 0x000fda0003f06070 */
[----:B------:R-:W-:Y:S01]  /*0fe0*/  @!P0 IMAD R2, R7, 0x4, R6 ;  /* 0x0000000407028824 */ /* 0x000fe200078e0206 */
[----:B------:R-:W-:Y:S05]  /*0ff0*/  @!P0 LDS R5, [R6] ;  /* 0x0000000006058984 */ /* 0x000fea0000000800 */
[----:B------:R-:W0:Y:S02]  /*1000*/  @!P0 LDS R2, [R2] ;  /* 0x0000000002028984 */ /* 0x000e240000000800 */
[----:B0-----:R-:W-:-:S05]  /*1010*/  @!P0 FADD R5, R2, R5 ;  /* 0x0000000502058221 */ /* 0x001fca0000000000 */
[----:B------:R0:W-:Y:S01]  /*1020*/  @!P0 STS [R6], R5 ;  /* 0x0000000506008388 */ /* 0x0001e20000000800 */
[----:B------:R-:W-:Y:S01]  /*1030*/  BAR.SYNC.DEFER_BLOCKING 0x0 ;  /* 0x0000000000007b1d */ /* 0x000fe20000010000 */
[----:B------:R-:W-:Y:S02]  /*1040*/  ISETP.GT.U32.AND P0, PT, R0, 0x3, PT ;  /* 0x000000030000780c */ /* 0x000fe40003f04070 */
[----:B------:R-:W-:-:S11]  /*1050*/  MOV R0, R7 ;  /* 0x0000000700007202 */ /* 0x000fd60000000f00 */
[----:B0-----:R-:W-:Y:S05]  /*1060*/  @P0 BRA `(.L_x_20) ;  /* 0xfffffffc00d40947 */ /* 0x001fea000383ffff */
.L_x_19:
[----:B------:R-:W5:Y:S01]  /*1070*/  S2UR UR5, SR_CgaCtaId ;  /* 0x00000000000579c3 */ /* 0x000f620000008800 */
[----:B-1----:R-:W-:Y:S01]  /*1080*/  ISETP.GE.AND P0, PT, R4, R3, PT ;  /* 0x000000030400720c */ /* 0x002fe20003f06270 */
[----:B------:R-:W-:Y:S02]  /*1090*/  UMOV UR4, 0x400 ;  /* 0x0000040000047882 */ /* 0x000fe40000000000 */
[----:B-----5:R-:W-:-:S10]  /*10a0*/  ULEA UR4, UR5, UR4, 0x18 ;  /* 0x0000000405047291 */ /* 0x020fd4000f8ec0ff */
[----:B------:R-:W-:Y:S05]  /*10b0*/  @P0 EXIT ;  /* 0x000000000000094d */ /* 0x000fea0003800000 */
[----:B0-----:R-:W0:Y:S01]  /*10c0*/  I2F.U32.RP R2, R19 ;  /* 0x0000001300027306 */ /* 0x001e220000209000 */
[----:B------:R-:W-:Y:S01]  /*10d0*/  IMAD.IADD R0, R4, 0x1, R19 ;  /* 0x0000000104007824 */ /* 0x000fe200078e0213 */
[----:B------:R-:W-:Y:S01]  /*10e0*/  ISETP.NE.U32.AND P2, PT, R19, RZ, PT ;  /* 0x000000ff1300720c */ /* 0x000fe20003f45070 */
[----:B------:R-:W-:Y:S03]  /*10f0*/  BSSY.RECONVERGENT B0, `(.L_x_21) ;  /* 0x0000034000007945 */ /* 0x000fe60003800200 */
[CC--:B------:R-:W-:Y:S02]  /*1100*/  ISETP.GE.AND P0, PT, R0.reuse, R3.reuse, PT ;  /* 0x000000030000720c */ /* 0x0c0fe40003f06270 */
[----:B------:R-:W-:Y:S02]  /*1110*/  VIMNMX R5, PT, PT, R0, R3, !PT ;  /* 0x0000000300057248 */ /* 0x000fe40007fe0100 */
[----:B---3--:R-:W-:-:S04]  /*1120*/  SEL R17, RZ, 0x1, P0 ;  /* 0x00000001ff117807 */ /* 0x008fc80000000000 */
[----:B------:R-:W-:Y:S01]  /*1130*/  IADD3 R0, PT, PT, R5, -R0, -R17 ;  /* 0x8000000005007210 */ /* 0x000fe20007ffe811 */
[----:B0-----:R-:W4:Y:S02]  /*1140*/  MUFU.RCP R2, R2 ;  /* 0x0000000200027308 */ /* 0x001f240000001000 */
[----:B----4-:R-:W-:-:S06]  /*1150*/  VIADD R6, R2, 0xffffffe ;  /* 0x0ffffffe02067836 */ /* 0x010fcc0000000000 */
[----:B------:R0:W2:Y:S02]  /*1160*/  F2I.FTZ.U32.TRUNC.NTZ R7, R6 ;  /* 0x0000000600077305 */ /* 0x0000a4000021f000 */
[----:B0-----:R-:W-:Y:S01]  /*1170*/  HFMA2 R6, -RZ, RZ, 0, 0 ;  /* 0x00000000ff067431 */ /* 0x001fe200000001ff */
[----:B--2---:R-:W-:-:S05]  /*1180*/  IADD3 R8, PT, PT, RZ, -R7, RZ ;  /* 0x80000007ff087210 */ /* 0x004fca0007ffe0ff */
[----:B------:R-:W-:-:S04]  /*1190*/  IMAD R9, R8, R19, RZ ;  /* 0x0000001308097224 */ /* 0x000fc800078e02ff */
[----:B------:R-:W-:Y:S02]  /*11a0*/  IMAD.HI.U32 R9, R7, R9, R6 ;  /* 0x0000000907097227 */ /* 0x000fe400078e0006 */
[----:B------:R-:W0:Y:S04]  /*11b0*/  LDS R7, [UR4+0x400] ;  /* 0x00040004ff077984 */ /* 0x000e280008000800 */
[----:B------:R-:W-:-:S04]  /*11c0*/  IMAD.HI.U32 R2, R9, R0, RZ ;  /* 0x0000000009027227 */ /* 0x000fc800078e00ff */
[----:B------:R-:W-:-:S04]  /*11d0*/  IMAD.MOV R5, RZ, RZ, -R2 ;  /* 0x000000ffff057224 */ /* 0x000fc800078e0a02 */
[----:B------:R-:W-:-:S05]  /*11e0*/  IMAD R0, R19, R5, R0 ;  /* 0x0000000513007224 */ /* 0x000fca00078e0200 */
[----:B------:R-:W-:-:S13]  /*11f0*/  ISETP.GE.U32.AND P0, PT, R0, R19, PT ;  /* 0x000000130000720c */ /* 0x000fda0003f06070 */
[----:B------:R-:W-:Y:S01]  /*1200*/  @P0 IADD3 R0, PT, PT, R0, -R19, RZ ;  /* 0x8000001300000210 */ /* 0x000fe20007ffe0ff */
[----:B------:R-:W-:-:S03]  /*1210*/  @P0 VIADD R2, R2, 0x1 ;  /* 0x0000000102020836 */ /* 0x000fc60000000000 */
[----:B------:R-:W-:-:S13]  /*1220*/  ISETP.GE.U32.AND P1, PT, R0, R19, PT ;  /* 0x000000130000720c */ /* 0x000fda0003f26070 */
[----:B------:R-:W-:Y:S02]  /*1230*/  @P1 IADD3 R2, PT, PT, R2, 0x1, RZ ;  /* 0x0000000102021810 */ /* 0x000fe40007ffe0ff */
[----:B------:R-:W-:-:S05]  /*1240*/  @!P2 LOP3.LUT R2, RZ, R19, RZ, 0x33, !PT ;  /* 0x00000013ff02a212 */ /* 0x000fca00078e33ff */
[----:B------:R-:W-:-:S05]  /*1250*/  IMAD.IADD R17, R17, 0x1, R2 ;  /* 0x0000000111117824 */ /* 0x000fca00078e0202 */
[----:B------:R-:W-:-:S04]  /*1260*/  LOP3.LUT R0, R17, 0x3, RZ, 0xc0, !PT ;  /* 0x0000000311007812 */ /* 0x000fc800078ec0ff */
[----:B------:R-:W-:-:S13]  /*1270*/  ISETP.NE.AND P0, PT, R0, 0x3, PT ;  /* 0x000000030000780c */ /* 0x000fda0003f05270 */
[----:B0-----:R-:W-:Y:S05]  /*1280*/  @!P0 BRA `(.L_x_22) ;  /* 0x0000000000688947 */ /* 0x001fea0003800000 */
[----:B------:R-:W0:Y:S01]  /*1290*/  LDC.64 R14, c[0x0][0x388] ;  /* 0x0000e200ff0e7b82 */ /* 0x000e220000000a00 */
[----:B------:R-:W-:Y:S01]  /*12a0*/  IADD3 R0, PT, PT, R17, 0x1, RZ ;  /* 0x0000000111007810 */ /* 0x000fe20007ffe0ff */
[----:B------:R-:W-:-:S03]  /*12b0*/  IMAD R16, R3, UR6, R4 ;  /* 0x0000000603107c24 */ /* 0x000fc6000f8e0204 */
[----:B------:R-:W-:-:S05]  /*12c0*/  LOP3.LUT R0, R0, 0x3, RZ, 0xc0, !PT ;  /* 0x0000000300007812 */ /* 0x000fca00078ec0ff */
[----:B------:R-:W-:Y:S02]  /*12d0*/  IMAD R4, R0, R19, R4 ;  /* 0x0000001300047224 */ /* 0x000fe400078e0204 */
[----:B------:R-:W-:-:S07]  /*12e0*/  IMAD.MOV R13, RZ, RZ, -R0 ;  /* 0x000000ffff0d7224 */ /* 0x000fce00078e0a00 */
.L_x_25:
[----:B01----:R-:W-:-:S05]  /*12f0*/  IMAD.WIDE R8, R16, 0x4, R14 ;  /* 0x0000000410087825 */ /* 0x003fca00078e020e */
[----:B------:R-:W2:Y:S01]  /*1300*/  LDG.E R3, desc[UR8][R8.64] ;  /* 0x0000000808037981 */ /* 0x000ea2000c1e1900 */
[----:B------:R-:W0:Y:S01]  /*1310*/  MUFU.RCP R0, R7 ;  /* 0x0000000700007308 */ /* 0x000e220000001000 */
[----:B------:R-:W-:Y:S01]  /*1320*/  IADD3 R13, PT, PT, R13, 0x1, RZ ;  /* 0x000000010d0d7810 */ /* 0x000fe20007ffe0ff */
[----:B------:R-:W-:Y:S03]  /*1330*/  BSSY.RECONVERGENT B1, `(.L_x_23) ;  /* 0x000000c000017945 */ /* 0x000fe60003800200 */
[----:B------:R-:W-:Y:S01]  /*1340*/  ISETP.NE.AND P2, PT, R13, RZ, PT ;  /* 0x000000ff0d00720c */ /* 0x000fe20003f45270 */
[----:B0-----:R-:W-:-:S04]  /*1350*/  FFMA R5, -R7, R0, 1 ;  /* 0x3f80000007057423 */ /* 0x001fc80000000100 */
[----:B------:R-:W-:Y:S01]  /*1360*/  FFMA R0, R0, R5, R0 ;  /* 0x0000000500007223 */ /* 0x000fe20000000000 */
[----:B--2---:R-:W0:Y:S03]  /*1370*/  FCHK P0, R3, R7 ;  /* 0x0000000703007302 */ /* 0x004e260000000000 */
[----:B------:R-:W-:-:S04]  /*1380*/  FFMA R5, R3, R0, RZ ;  /* 0x0000000003057223 */ /* 0x000fc800000000ff */
[----:B------:R-:W-:-:S04]  /*1390*/  FFMA R2, -R7, R5, R3 ;  /* 0x0000000507027223 */ /* 0x000fc80000000103 */
[----:B------:R-:W-:Y:S01]  /*13a0*/  FFMA R5, R0, R2, R5 ;  /* 0x0000000200057223 */ /* 0x000fe20000000005 */
[----:B0-----:R-:W-:Y:S06]  /*13b0*/  @!P0 BRA `(.L_x_24) ;  /* 0x00000000000c8947 */ /* 0x001fec0003800000 */
[----:B------:R-:W-:Y:S01]  /*13c0*/  IMAD.MOV.U32 R0, RZ, RZ, R7 ;  /* 0x000000ffff007224 */ /* 0x000fe200078e0007 */
[----:B------:R-:W-:-:S07]  /*13d0*/  MOV R2, 0x13f0 ;  /* 0x000013f000027802 */ /* 0x000fce0000000f00 */
[----:B------:R-:W-:Y:S05]  /*13e0*/  CALL.REL.NOINC `($__internal_0_$__cuda_sm3x_div_rn_noftz_f32_slowpath) ;  /* 0x0000000400647944 */ /* 0x000fea0003c00000 */
.L_x_24:
[----:B------:R-:W-:Y:S05]  /*13f0*/  BSYNC.RECONVERGENT B1 ;  /* 0x0000000000017941 */ /* 0x000fea0003800200 */
.L_x_23:
[----:B------:R1:W-:Y:S01]  /*1400*/  STG.E desc[UR8][R8.64], R5 ;  /* 0x0000000508007986 */ /* 0x0003e2000c101908 */
[----:B------:R-:W-:Y:S01]  /*1410*/  IADD3 R16, PT, PT, R19, R16, RZ ;  /* 0x0000001013107210 */ /* 0x000fe20007ffe0ff */
[----:B------:R-:W-:Y:S06]  /*1420*/  @P2 BRA `(.L_x_25) ;  /* 0xfffffffc00b02947 */ /* 0x000fec000383ffff */
.L_x_22:
[----:B------:R-:W-:Y:S05]  /*1430*/  BSYNC.RECONVERGENT B0 ;  /* 0x0000000000007941 */ /* 0x000fea0003800200 */
.L_x_21:
[----:B------:R-:W-:-:S13]  /*1440*/  ISETP.GE.U32.AND P0, PT, R17, 0x3, PT ;  /* 0x000000031100780c */ /* 0x000fda0003f06070 */
[----:B------:R-:W-:Y:S05]  /*1450*/  @!P0 EXIT ;  /* 0x000000000000894d */ /* 0x000fea0003800000 */
[----:B------:R-:W0:Y:S01]  /*1460*/  LDC R13, c[0x0][0x394] ;  /* 0x0000e500ff0d7b82 */ /* 0x000e220000000800 */
[----:B------:R-:W-:Y:S01]  /*1470*/  IMAD.SHL.U32 R19, R19, 0x4, RZ ;  /* 0x0000000413137824 */ /* 0x000fe200078e00ff */
[----:B------:R-:W2:Y:S06]  /*1480*/  LDCU UR4, c[0x0][0x394] ;  /* 0x00007280ff0477ac */ /* 0x000eac0008000800 */
[----:B-1----:R-:W1:Y:S02]  /*1490*/  LDC.64 R8, c[0x0][0x388] ;  /* 0x0000e200ff087b82 */ /* 0x002e640000000a00 */
.L_x_34:
[----:B0-----:R-:W-:-:S04]  /*14a0*/  IMAD R15, R13, UR6, R4 ;  /* 0x000000060d0f7c24 */ /* 0x001fc8000f8e0204 */
[----:B-1----:R-:W-:-:S05]  /*14b0*/  IMAD.WIDE R14, R15, 0x4, R8 ;  /* 0x000000040f0e7825 */ /* 0x002fca00078e0208 */
[----:B------:R-:W3:Y:S01]  /*14c0*/  LDG.E R6, desc[UR8][R14.64] ;  /* 0x000000080e067981 */ /* 0x000ee2000c1e1900 */
[----:B------:R-:W0:Y:S01]  /*14d0*/  MUFU.RCP R0, R7 ;  /* 0x0000000700007308 */ /* 0x000e220000001000 */
[----:B------:R-:W-:Y:S01]  /*14e0*/  BSSY.RECONVERGENT B0, `(.L_x_26) ;  /* 0x000000d000007945 */ /* 0x000fe20003800200 */
[----:B0-----:R-:W-:-:S04]  /*14f0*/  FFMA R3, -R7, R0, 1 ;  /* 0x3f80000007037423 */ /* 0x001fc80000000100 */
[----:B------:R-:W-:Y:S02]  /*1500*/  FFMA R0, R0, R3, R0 ;  /* 0x0000000300007223 */ /* 0x000fe40000000000 */
[----:B---3--:R-:W0:Y:S02]  /*1510*/  FCHK P0, R6, R7 ;  /* 0x0000000706007302 */ /* 0x008e240000000000 */
[----:B------:R-:W-:-:S04]  /*1520*/  FFMA R2, R0, R6, RZ ;  /* 0x0000000600027223 */ /* 0x000fc800000000ff */
[----:B------:R-:W-:-:S04]  /*1530*/  FFMA R3, -R7, R2, R6 ;  /* 0x0000000207037223 */ /* 0x000fc80000000106 */
[----:B------:R-:W-:Y:S01]  /*1540*/  FFMA R3, R0, R3, R2 ;  /* 0x0000000300037223 */ /* 0x000fe20000000002 */
[----:B0-----:R-:W-:Y:S06]  /*1550*/  @!P0 BRA `(.L_x_27) ;  /* 0x0000000000148947 */ /* 0x001fec0003800000 */
[----:B------:R-:W-:Y:S01]  /*1560*/  MOV R3, R6 ;  /* 0x0000000600037202 */ /* 0x000fe20000000f00 */
[----:B------:R-:W-:Y:S01]  /*1570*/  IMAD.MOV.U32 R0, RZ, RZ, R7 ;  /* 0x000000ffff007224 */ /* 0x000fe200078e0007 */
[----:B------:R-:W-:-:S07]  /*1580*/  MOV R2, 0x15a0 ;  /* 0x000015a000027802 */ /* 0x000fce0000000f00 */
[----:B--2---:R-:W-:Y:S05]  /*1590*/  CALL.REL.NOINC `($__internal_0_$__cuda_sm3x_div_rn_noftz_f32_slowpath) ;  /* 0x0000000000f87944 */ /* 0x004fea0003c00000 */
[----:B------:R-:W-:-:S07]  /*15a0*/  MOV R3, R5 ;  /* 0x0000000500037202 */ /* 0x000fce0000000f00 */
.L_x_27:
[----:B--2---:R-:W-:Y:S05]  /*15b0*/  BSYNC.RECONVERGENT B0 ;  /* 0x0000000000007941 */ /* 0x004fea0003800200 */
.L_x_26:
[----:B------:R-:W-:Y:S01]  /*15c0*/  IADD3 R16, P0, PT, R19, R14, RZ ;  /* 0x0000000e13107210 */ /* 0x000fe20007f1e0ff */
[----:B------:R0:W-:Y:S04]  /*15d0*/  STG.E desc[UR8][R14.64], R3 ;  /* 0x000000030e007986 */ /* 0x0001e8000c101908 */
[----:B------:R-:W-:-:S05]  /*15e0*/  IMAD.X R17, RZ, RZ, R15, P0 ;  /* 0x000000ffff117224 */ /* 0x000fca00000e060f */
[----:B------:R-:W2:Y:S01]  /*15f0*/  LDG.E R6, desc[UR8][R16.64] ;  /* 0x0000000810067981 */ /* 0x000ea2000c1e1900 */
[----:B------:R-:W1:Y:S01]  /*1600*/  MUFU.RCP R0, R7 ;  /* 0x0000000700007308 */ /* 0x000e620000001000 */
[----:B------:R-:W-:Y:S01]  /*1610*/  BSSY.RECONVERGENT B0, `(.L_x_28) ;  /* 0x000000c000007945 */ /* 0x000fe20003800200 */
[----:B-1----:R-:W-:-:S04]  /*1620*/  FFMA R5, -R7, R0, 1 ;  /* 0x3f80000007057423 */ /* 0x002fc80000000100 */
[----:B------:R-:W-:Y:S02]  /*1630*/  FFMA R0, R0, R5, R0 ;  /* 0x0000000500007223 */ /* 0x000fe40000000000 */
[----:B--2---:R-:W1:Y:S02]  /*1640*/  FCHK P0, R6, R7 ;  /* 0x0000000706007302 */ /* 0x004e640000000000 */
[----:B------:R-:W-:-:S04]  /*1650*/  FFMA R2, R0, R6, RZ ;  /* 0x0000000600027223 */ /* 0x000fc800000000ff */
[----:B------:R-:W-:-:S04]  /*1660*/  FFMA R5, -R7, R2, R6 ;  /* 0x0000000207057223 */ /* 0x000fc80000000106 */
[----:B------:R-:W-:Y:S01]  /*1670*/  FFMA R5, R0, R5, R2 ;  /* 0x0000000500057223 */ /* 0x000fe20000000002 */
[----:B01----:R-:W-:Y:S06]  /*1680*/  @!P0 BRA `(.L_x_29) ;  /* 0x0000000000108947 */ /* 0x003fec0003800000 */
[----:B------:R-:W-:Y:S01]  /*1690*/  MOV R3, R6 ;  /* 0x0000000600037202 */ /* 0x000fe20000000f00 */
[----:B------:R-:W-:Y:S01]  /*16a0*/  IMAD.MOV.U32 R0, RZ, RZ, R7 ;  /* 0x000000ffff007224 */ /* 0x000fe200078e0007 */
[----:B------:R-:W-:-:S07]  /*16b0*/  MOV R2, 0x16d0 ;  /* 0x000016d000027802 */ /* 0x000fce0000000f00 */
[----:B------:R-:W-:Y:S05]  /*16c0*/  CALL.REL.NOINC `($__internal_0_$__cuda_sm3x_div_rn_noftz_f32_slowpath) ;  /* 0x0000000000ac7944 */ /* 0x000fea0003c00000 */
.L_x_29:
[----:B------:R-:W-:Y:S05]  /*16d0*/  BSYNC.RECONVERGENT B0 ;  /* 0x0000000000007941 */ /* 0x000fea0003800200 */
.L_x_28:
[----:B------:R-:W-:Y:S01]  /*16e0*/  IADD3 R14, P0, PT, R19, R16, RZ ;  /* 0x00000010130e7210 */ /* 0x000fe20007f1e0ff */
[----:B------:R0:W-:Y:S03]  /*16f0*/  STG.E desc[UR8][R16.64], R5 ;  /* 0x0000000510007986 */ /* 0x0001e6000c101908 */
[----:B------:R-:W-:-:S05]  /*1700*/  IADD3.X R15, PT, PT, RZ, R17, RZ, P0, !PT ;  /* 0x00000011ff0f7210 */ /* 0x000fca00007fe4ff */
        /* <DEDUP_REMOVED lines=10> */
[----:B------:R-:W-:Y:S01]  /*17b0*/  IMAD.MOV.U32 R3, RZ, RZ, R6 ;  /* 0x000000ffff037224 */ /* 0x000fe200078e0006 */
[----:B------:R-:W-:Y:S02]  /*17c0*/  MOV R0, R7 ;  /* 0x0000000700007202 */ /* 0x000fe40000000f00 */
[----:B------:R-:W-:-:S07]  /*17d0*/  MOV R2, 0x17f0 ;  /* 0x000017f000027802 */ /* 0x000fce0000000f00 */
[----:B------:R-:W-:Y:S05]  /*17e0*/  CALL.REL.NOINC `($__internal_0_$__cuda_sm3x_div_rn_noftz_f32_slowpath) ;  /* 0x0000000000647944 */ /* 0x000fea0003c00000 */
[----:B------:R-:W-:-:S07]  /*17f0*/  IMAD.MOV.U32 R3, RZ, RZ, R5 ;  /* 0x000000ffff037224 */ /* 0x000fce00078e0005 */
.L_x_31:
[----:B------:R-:W-:Y:S05]  /*1800*/  BSYNC.RECONVERGENT B0 ;  /* 0x0000000000007941 */ /* 0x000fea0003800200 */
.L_x_30:
        /* <DEDUP_REMOVED lines=17> */
.L_x_33:
[----:B------:R-:W-:Y:S05]  /*1920*/  BSYNC.RECONVERGENT B0 ;  /* 0x0000000000007941 */ /* 0x000fea0003800200 */
.L_x_32:
[----:B------:R3:W-:Y:S01]  /*1930*/  STG.E desc[UR8][R16.64], R5 ;  /* 0x0000000510007986 */ /* 0x0007e2000c101908 */
[----:B------:R-:W-:-:S05]  /*1940*/  IMAD.IADD R4, R19, 0x1, R4 ;  /* 0x0000000113047824 */ /* 0x000fca00078e0204 */
[----:B------:R-:W-:-:S13]  /*1950*/  ISETP.GE.AND P0, PT, R4, UR4, PT ;  /* 0x0000000404007c0c */ /* 0x000fda000bf06270 */
[----:B---3--:R-:W-:Y:S05]  /*1960*/  @!P0 BRA `(.L_x_34) ;  /* 0xfffffff800cc8947 */ /* 0x008fea000383ffff */
[----:B------:R-:W-:Y:S05]  /*1970*/  EXIT ;  /* 0x000000000000794d */ /* 0x000fea0003800000 */
        .weak           $__internal_0_$__cuda_sm3x_div_rn_noftz_f32_slowpath
        .type           $__internal_0_$__cuda_sm3x_div_rn_noftz_f32_slowpath,@function
        .size           $__internal_0_$__cuda_sm3x_div_rn_noftz_f32_slowpath,(.L_x_70 - $__internal_0_$__cuda_sm3x_div_rn_noftz_f32_slowpath)
$__internal_0_$__cuda_sm3x_div_rn_noftz_f32_slowpath:
[----:B------:R-:W-:Y:S01]  /*1980*/  SHF.R.U32.HI R5, RZ, 0x17, R0 ;  /* 0x00000017ff057819 */ /* 0x000fe20000011600 */
[----:B------:R-:W-:Y:S01]  /*1990*/  BSSY.RECONVERGENT B2, `(.L_x_35) ;  /* 0x0000062000027945 */ /* 0x000fe20003800200 */
[----:B------:R-:W-:Y:S02]  /*19a0*/  SHF.R.U32.HI R10, RZ, 0x17, R3 ;  /* 0x00000017ff0a7819 */ /* 0x000fe40000011603 */
[----:B------:R-:W-:Y:S02]  /*19b0*/  LOP3.LUT R5, R5, 0xff, RZ, 0xc0, !PT ;  /* 0x000000ff05057812 */ /* 0x000fe400078ec0ff */
[----:B------:R-:W-:Y:S02]  /*19c0*/  LOP3.LUT R10, R10, 0xff, RZ, 0xc0, !PT ;  /* 0x000000ff0a0a7812 */ /* 0x000fe400078ec0ff */
[----:B------:R-:W-:-:S03]  /*19d0*/  IADD3 R11, PT, PT, R5, -0x1, RZ ;  /* 0xffffffff050b7810 */ /* 0x000fc60007ffe0ff */
[----:B------:R-:W-:Y:S01]  /*19e0*/  VIADD R12, R10, 0xffffffff ;  /* 0xffffffff0a0c7836 */ /* 0x000fe20000000000 */
[----:B------:R-:W-:-:S04]  /*19f0*/  ISETP.GT.U32.AND P0, PT, R11, 0xfd, PT ;  /* 0x000000fd0b00780c */ /* 0x000fc80003f04070 */
[----:B------:R-:W-:-:S13]  /*1a00*/  ISETP.GT.U32.OR P0, PT, R12, 0xfd, P0 ;  /* 0x000000fd0c00780c */ /* 0x000fda0000704470 */
[----:B------:R-:W-:Y:S01]  /*1a10*/  @!P0 MOV R6, RZ ;  /* 0x000000ff00068202 */ /* 0x000fe20000000f00 */
[----:B------:R-:W-:Y:S06]  /*1a20*/  @!P0 BRA `(.L_x_36) ;  /* 0x00000000005c8947 */ /* 0x000fec0003800000 */
[----:B------:R-:W-:Y:S02]  /*1a30*/  FSETP.GTU.FTZ.AND P0, PT, |R3|, +INF , PT ;  /* 0x7f8000000300780b */ /* 0x000fe40003f1c200 */
[----:B------:R-:W-:-:S04]  /*1a40*/  FSETP.GTU.FTZ.AND P1, PT, |R0|, +INF , PT ;  /* 0x7f8000000000780b */ /* 0x000fc80003f3c200 */
[----:B------:R-:W-:-:S13]  /*1a50*/  PLOP3.LUT P0, PT, P0, P1, PT, 0xf8, 0x8f ;  /* 0x00000000008f781c */ /* 0x000fda0000703f70 */
[----:B------:R-:W-:Y:S05]  /*1a60*/  @P0 BRA `(.L_x_37) ;  /* 0x00000004004c0947 */ /* 0x000fea0003800000 */
[----:B------:R-:W-:-:S13]  /*1a70*/  LOP3.LUT P0, RZ, R0, 0x7fffffff, R3, 0xc8, !PT ;  /* 0x7fffffff00ff7812 */ /* 0x000fda000780c803 */
[----:B------:R-:W-:Y:S05]  /*1a80*/  @!P0 BRA `(.L_x_38) ;  /* 0x00000004003c8947 */ /* 0x000fea0003800000 */
[C---:B------:R-:W-:Y:S02]  /*1a90*/  FSETP.NEU.FTZ.AND P3, PT, |R3|.reuse, +INF , PT ;  /* 0x7f8000000300780b */ /* 0x040fe40003f7d200 */
[----:B------:R-:W-:Y:S02]  /*1aa0*/  FSETP.NEU.FTZ.AND P1, PT, |R0|, +INF , PT ;  /* 0x7f8000000000780b */ /* 0x000fe40003f3d200 */
[----:B------:R-:W-:-:S11]  /*1ab0*/  FSETP.NEU.FTZ.AND P0, PT, |R3|, +INF , PT ;  /* 0x7f8000000300780b */ /* 0x000fd60003f1d200 */
[----:B------:R-:W-:Y:S05]  /*1ac0*/  @!P1 BRA !P3, `(.L_x_38) ;  /* 0x00000004002c9947 */ /* 0x000fea0005800000 */
[----:B------:R-:W-:-:S04]  /*1ad0*/  LOP3.LUT P3, RZ, R3, 0x7fffffff, RZ, 0xc0, !PT ;  /* 0x7fffffff03ff7812 */ /* 0x000fc8000786c0ff */
[----:B------:R-:W-:-:S13]  /*1ae0*/  PLOP3.LUT P1, PT, P1, P3, PT, 0x2f, 0xf2 ;  /* 0x0000000000f2781c */ /* 0x000fda0000f26577 */
[----:B------:R-:W-:Y:S05]  /*1af0*/  @P1 BRA `(.L_x_39) ;  /* 0x0000000400181947 */ /* 0x000fea0003800000 */
[----:B------:R-:W-:-:S04]  /*1b00*/  LOP3.LUT P1, RZ, R0, 0x7fffffff, RZ, 0xc0, !PT ;  /* 0x7fffffff00ff7812 */ /* 0x000fc8000782c0ff */
[----:B------:R-:W-:-:S13]  /*1b10*/  PLOP3.LUT P0, PT, P0, P1, PT, 0x2f, 0xf2 ;  /* 0x0000000000f2781c */ /* 0x000fda0000702577 */
[----:B------:R-:W-:Y:S05]  /*1b20*/  @P0 BRA `(.L_x_40) ;  /* 0x0000000400000947 */ /* 0x000fea0003800000 */
[----:B------:R-:W-:Y:S02]  /*1b30*/  ISETP.GE.AND P0, PT, R12, RZ, PT ;  /* 0x000000ff0c00720c */ /* 0x000fe40003f06270 */
[----:B------:R-:W-:-:S11]  /*1b40*/  ISETP.GE.AND P1, PT, R11, RZ, PT ;  /* 0x000000ff0b00720c */ /* 0x000fd60003f26270 */
[----:B------:R-:W-:Y:S01]  /*1b50*/  @P0 IMAD.MOV.U32 R6, RZ, RZ, RZ ;  /* 0x000000ffff060224 */ /* 0x000fe200078e00ff */
[----:B------:R-:W-:Y:S01]  /*1b60*/  @!P0 MOV R6, 0xffffffc0 ;  /* 0xffffffc000068802 */ /* 0x000fe20000000f00 */
[----:B------:R-:W-:Y:S01]  /*1b70*/  @!P0 FFMA R3, R3, 1.84467440737095516160e+19, RZ ;  /* 0x5f80000003038823 */ /* 0x000fe200000000ff */
[----:B------:R-:W-:-:S03]  /*1b80*/  @!P1 FFMA R0, R0, 1.84467440737095516160e+19, RZ ;  /* 0x5f80000000009823 */ /* 0x000fc600000000ff */
[----:B------:R-:W-:-:S07]  /*1b90*/  @!P1 VIADD R6, R6, 0x40 ;  /* 0x0000004006069836 */ /* 0x000fce0000000000 */
.L_x_36:
[----:B------:R-:W-:Y:S01]  /*1ba0*/  LEA R11, R5, 0xc0800000, 0x17 ;  /* 0xc0800000050b7811 */ /* 0x000fe200078eb8ff */
[----:B------:R-:W-:Y:S01]  /*1bb0*/  VIADD R10, R10, 0xffffff81 ;  /* 0xffffff810a0a7836 */ /* 0x000fe20000000000 */
[----:B------:R-:W-:Y:S02]  /*1bc0*/  BSSY.RECONVERGENT B3, `(.L_x_41) ;  /* 0x0000035000037945 */ /* 0x000fe40003800200 */
[----:B------:R-:W-:Y:S01]  /*1bd0*/  IADD3 R18, PT, PT, -R11, R0, RZ ;  /* 0x000000000b127210 */ /* 0x000fe20007ffe1ff */
[C---:B------:R-:W-:Y:S01]  /*1be0*/  IMAD R0, R10.reuse, -0x800000, R3 ;  /* 0xff8000000a007824 */ /* 0x040fe200078e0203 */
[----:B------:R-:W-:Y:S02]  /*1bf0*/  IADD3 R5, PT, PT, R10, 0x7f, -R5 ;  /* 0x0000007f0a057810 */ /* 0x000fe40007ffe805 */
[----:B------:R-:W0:Y:S01]  /*1c00*/  MUFU.RCP R12, R18 ;  /* 0x00000012000c7308 */ /* 0x000e220000001000 */
[----:B------:R-:W-:Y:S01]  /*1c10*/  FADD.FTZ R11, -R18, -RZ ;  /* 0x800000ff120b7221 */ /* 0x000fe20000010100 */
[----:B------:R-:W-:-:S03]  /*1c20*/  IADD3 R5, PT, PT, R5, R6, RZ ;  /* 0x0000000605057210 */ /* 0x000fc60007ffe0ff */
[----:B0-----:R-:W-:-:S04]  /*1c30*/  FFMA R21, R12, R11, 1 ;  /* 0x3f8000000c157423 */ /* 0x001fc8000000000b */
[----:B------:R-:W-:-:S04]  /*1c40*/  FFMA R21, R12, R21, R12 ;  /* 0x000000150c157223 */ /* 0x000fc8000000000c */
[----:B------:R-:W-:-:S04]  /*1c50*/  FFMA R12, R0, R21, RZ ;  /* 0x00000015000c7223 */ /* 0x000fc800000000ff */
[----:B------:R-:W-:-:S04]  /*1c60*/  FFMA R3, R11, R12, R0 ;  /* 0x0000000c0b037223 */ /* 0x000fc80000000000 */
[----:B------:R-:W-:-:S04]  /*1c70*/  FFMA R12, R21, R3, R12 ;  /* 0x00000003150c7223 */ /* 0x000fc8000000000c */
[----:B------:R-:W-:-:S04]  /*1c80*/  FFMA R11, R11, R12, R0 ;  /* 0x0000000c0b0b7223 */ /* 0x000fc80000000000 */
[----:B------:R-:W-:-:S05]  /*1c90*/  FFMA R0, R21, R11, R12 ;  /* 0x0000000b15007223 */ /* 0x000fca000000000c */
[----:B------:R-:W-:-:S04]  /*1ca0*/  SHF.R.U32.HI R3, RZ, 0x17, R0 ;  /* 0x00000017ff037819 */ /* 0x000fc80000011600 */
[----:B------:R-:W-:-:S05]  /*1cb0*/  LOP3.LUT R6, R3, 0xff, RZ, 0xc0, !PT ;  /* 0x000000ff03067812 */ /* 0x000fca00078ec0ff */
[----:B------:R-:W-:-:S05]  /*1cc0*/  IMAD.IADD R3, R6, 0x1, R5 ;  /* 0x0000000106037824 */ /* 0x000fca00078e0205 */
[----:B------:R-:W-:-:S04]  /*1cd0*/  IADD3 R6, PT, PT, R3, -0x1, RZ ;  /* 0xffffffff03067810 */ /* 0x000fc80007ffe0ff */
[----:B------:R-:W-:-:S13]  /*1ce0*/  ISETP.GE.U32.AND P0, PT, R6, 0xfe, PT ;  /* 0x000000fe0600780c */ /* 0x000fda0003f06070 */
[----:B------:R-:W-:Y:S05]  /*1cf0*/  @!P0 BRA `(.L_x_42) ;  /* 0x0000000000808947 */ /* 0x000fea0003800000 */
[----:B------:R-:W-:-:S13]  /*1d00*/  ISETP.GT.AND P0, PT, R3, 0xfe, PT ;  /* 0x000000fe0300780c */ /* 0x000fda0003f04270 */
[----:B------:R-:W-:Y:S05]  /*1d10*/  @P0 BRA `(.L_x_43) ;  /* 0x00000000006c0947 */ /* 0x000fea0003800000 */
[----:B------:R-:W-:-:S13]  /*1d20*/  ISETP.GE.AND P0, PT, R3, 0x1, PT ;  /* 0x000000010300780c */ /* 0x000fda0003f06270 */
[----:B------:R-:W-:Y:S05]  /*1d30*/  @P0 BRA `(.L_x_44) ;  /* 0x0000000000740947 */ /* 0x000fea0003800000 */
[----:B------:R-:W-:Y:S02]  /*1d40*/  ISETP.GE.AND P0, PT, R3, -0x18, PT ;  /* 0xffffffe80300780c */ /* 0x000fe40003f06270 */
[----:B------:R-:W-:-:S11]  /*1d50*/  LOP3.LUT R0, R0, 0x80000000, RZ, 0xc0, !PT ;  /* 0x8000000000007812 */ /* 0x000fd600078ec0ff */
[----:B------:R-:W-:Y:S05]  /*1d60*/  @!P0 BRA `(.L_x_44) ;  /* 0x0000000000688947 */ /* 0x000fea0003800000 */
[-CC-:B------:R-:W-:Y:S01]  /*1d70*/  FFMA.RZ R5, R21, R11.reuse, R12.reuse ;  /* 0x0000000b15057223 */ /* 0x180fe2000000c00c */
[----:B------:R-:W-:Y:S02]  /*1d80*/  VIADD R10, R3, 0x20 ;  /* 0x00000020030a7836 */ /* 0x000fe40000000000 */
[CCC-:B------:R-:W-:Y:S01]  /*1d90*/  FFMA.RP R6, R21.reuse, R11.reuse, R12.reuse ;  /* 0x0000000b15067223 */ /* 0x1c0fe2000000800c */
[----:B------:R-:W-:Y:S01]  /*1da0*/  FFMA.RM R11, R21, R11, R12 ;  /* 0x0000000b150b7223 */ /* 0x000fe2000000400c */
[----:B------:R-:W-:Y:S02]  /*1db0*/  ISETP.NE.AND P3, PT, R3, RZ, PT ;  /* 0x000000ff0300720c */ /* 0x000fe40003f65270 */
[----:B------:R-:W-:Y:S02]  /*1dc0*/  LOP3.LUT R5, R5, 0x7fffff, RZ, 0xc0, !PT ;  /* 0x007fffff05057812 */ /* 0x000fe400078ec0ff */
[----:B------:R-:W-:Y:S02]  /*1dd0*/  ISETP.NE.AND P1, PT, R3, RZ, PT ;  /* 0x000000ff0300720c */ /* 0x000fe40003f25270 */
[----:B------:R-:W-:-:S02]  /*1de0*/  LOP3.LUT R5, R5, 0x800000, RZ, 0xfc, !PT ;  /* 0x0080000005057812 */ /* 0x000fc400078efcff */
[----:B------:R-:W-:Y:S02]  /*1df0*/  IADD3 R3, PT, PT, -R3, RZ, RZ ;  /* 0x000000ff03037210 */ /* 0x000fe40007ffe1ff */
[----:B------:R-:W-:Y:S02]  /*1e00*/  SHF.L.U32 R10, R5, R10, RZ ;  /* 0x0000000a050a7219 */ /* 0x000fe400000006ff */
[----:B------:R-:W-:Y:S02]  /*1e10*/  FSETP.NEU.FTZ.AND P0, PT, R6, R11, PT ;  /* 0x0000000b0600720b */ /* 0x000fe40003f1d000 */
[----:B------:R-:W-:Y:S02]  /*1e20*/  SEL R6, R3, RZ, P3 ;  /* 0x000000ff03067207 */ /* 0x000fe40001800000 */
[----:B------:R-:W-:Y:S02]  /*1e30*/  ISETP.NE.AND P1, PT, R10, RZ, P1 ;  /* 0x000000ff0a00720c */ /* 0x000fe40000f25270 */
[----:B------:R-:W-:-:S02]  /*1e40*/  SHF.R.U32.HI R6, RZ, R6, R5 ;  /* 0x00000006ff067219 */ /* 0x000fc40000011605 */
[----:B------:R-:W-:Y:S02]  /*1e50*/  PLOP3.LUT P0, PT, P0, P1, PT, 0xf8, 0x8f ;  /* 0x00000000008f781c */ /* 0x000fe40000703f70 */
[----:B------:R-:W-:Y:S02]  /*1e60*/  SHF.R.U32.HI R10, RZ, 0x1, R6 ;  /* 0x00000001ff0a7819 */ /* 0x000fe40000011606 */
[----:B------:R-:W-:-:S04]  /*1e70*/  SEL R3, RZ, 0x1, !P0 ;  /* 0x00000001ff037807 */ /* 0x000fc80004000000 */
[----:B------:R-:W-:-:S04]  /*1e80*/  LOP3.LUT R3, R3, 0x1, R10, 0xf8, !PT ;  /* 0x0000000103037812 */ /* 0x000fc800078ef80a */
[----:B------:R-:W-:-:S05]  /*1e90*/  LOP3.LUT R3, R3, R6, RZ, 0xc0, !PT ;  /* 0x0000000603037212 */ /* 0x000fca00078ec0ff */
[----:B------:R-:W-:-:S05]  /*1ea0*/  IMAD.IADD R3, R10, 0x1, R3 ;  /* 0x000000010a037824 */ /* 0x000fca00078e0203 */
[----:B------:R-:W-:Y:S01]  /*1eb0*/  LOP3.LUT R0, R3, R0, RZ, 0xfc, !PT ;  /* 0x0000000003007212 */ /* 0x000fe200078efcff */
[----:B------:R-:W-:Y:S06]  /*1ec0*/  BRA `(.L_x_44) ;  /* 0x0000000000107947 */ /* 0x000fec0003800000 */
.L_x_43:
[----:B------:R-:W-:-:S04]  /*1ed0*/  LOP3.LUT R0, R0, 0x80000000, RZ, 0xc0, !PT ;  /* 0x8000000000007812 */ /* 0x000fc800078ec0ff */
[----:B------:R-:W-:Y:S01]  /*1ee0*/  LOP3.LUT R0, R0, 0x7f800000, RZ, 0xfc, !PT ;  /* 0x7f80000000007812 */ /* 0x000fe200078efcff */
[----:B------:R-:W-:Y:S06]  /*1ef0*/  BRA `(.L_x_44) ;  /* 0x0000000000047947 */ /* 0x000fec0003800000 */
.L_x_42:
[----:B------:R-:W-:-:S07]  /*1f00*/  LEA R0, R5, R0, 0x17 ;  /* 0x0000000005007211 */ /* 0x000fce00078eb8ff */
.L_x_44:
[----:B------:R-:W-:Y:S05]  /*1f10*/  BSYNC.RECONVERGENT B3 ;  /* 0x0000000000037941 */ /* 0x000fea0003800200 */
.L_x_41:
[----:B------:R-:W-:Y:S05]  /*1f20*/  BRA `(.L_x_45) ;  /* 0x0000000000207947 */ /* 0x000fea0003800000 */
.L_x_40:
[----:B------:R-:W-:-:S04]  /*1f30*/  LOP3.LUT R0, R0, 0x80000000, R3, 0x48, !PT ;  /* 0x8000000000007812 */ /* 0x000fc800078e4803 */
[----:B------:R-:W-:Y:S01]  /*1f40*/  LOP3.LUT R0, R0, 0x7f800000, RZ, 0xfc, !PT ;  /* 0x7f80000000007812 */ /* 0x000fe200078efcff */
[----:B------:R-:W-:Y:S06]  /*1f50*/  BRA `(.L_x_45) ;  /* 0x0000000000147947 */ /* 0x000fec0003800000 */
.L_x_39:
[----:B------:R-:W-:Y:S01]  /*1f60*/  LOP3.LUT R0, R0, 0x80000000, R3, 0x48, !PT ;  /* 0x8000000000007812 */ /* 0x000fe200078e4803 */
[----:B------:R-:W-:Y:S06]  /*1f70*/  BRA `(.L_x_45) ;  /* 0x00000000000c7947 */ /* 0x000fec0003800000 */
.L_x_38:
[----:B------:R-:W0:Y:S01]  /*1f80*/  MUFU.RSQ R0, -QNAN ;  /* 0xffc0000000007908 */ /* 0x000e220000001400 */
[----:B------:R-:W-:Y:S05]  /*1f90*/  BRA `(.L_x_45) ;  /* 0x0000000000047947 */ /* 0x000fea0003800000 */
.L_x_37:
[----:B------:R-:W-:-:S07]  /*1fa0*/  FADD.FTZ R0, R3, R0 ;  /* 0x0000000003007221 */ /* 0x000fce0000010000 */
.L_x_45:
[----:B------:R-:W-:Y:S05]  /*1fb0*/  BSYNC.RECONVERGENT B2 ;  /* 0x0000000000027941 */ /* 0x000fea0003800200 */
.L_x_35:
[----:B------:R-:W-:Y:S02]  /*1fc0*/  HFMA2 R3, -RZ, RZ, 0, 0 ;  /* 0x00000000ff037431 */ /* 0x000fe400000001ff */
[----:B0-----:R-:W-:Y:S02]  /*1fd0*/  IMAD.MOV.U32 R5, RZ, RZ, R0 ;  /* 0x000000ffff057224 */ /* 0x001fe400078e0000 */
[----:B------:R-:W-:Y:S05]  /*1fe0*/  RET.REL.NODEC R2 `(_Z14softmax_kernelPKfPfii) ;  /* 0xffffffe002047950 */ /* 0x000fea0003c3ffff */
.L_x_46:
        /* <DEDUP_REMOVED lines=9> */
.L_x_70:


//--------------------- .text._Z10qkt_kernelPKfS0_Pfiii --------------------------
	.section	.text._Z10qkt_kernelPKfS0_Pfiii,"ax",@progbits
	.align	128
        .global         _Z10qkt_kernelPKfS0_Pfiii
        .type           _Z10qkt_kernelPKfS0_Pfiii,@function
        .size           _Z10qkt_kernelPKfS0_Pfiii,(.L_x_72 - _Z10qkt_kernelPKfS0_Pfiii)
        .other          _Z10qkt_kernelPKfS0_Pfiii,@"STO_CUDA_ENTRY STV_DEFAULT"
_Z10qkt_kernelPKfS0_Pfiii:
.text._Z10qkt_kernelPKfS0_Pfiii:
[----:B------:R-:W-:Y:S01]  /*0000*/  LDC R1, c[0x0][0x37c] ;  /* 0x0000df00ff017b82 */ /* 0x000fe20000000800 */
[----:B------:R-:W0:Y:S07]  /*0010*/  S2R R3, SR_TID.Y ;  /* 0x0000000000037919 */ /* 0x000e2e0000002200 */
[----:B------:R-:W1:Y:S01]  /*0020*/  LDC R7, c[0x0][0x360] ;  /* 0x0000d800ff077b82 */ /* 0x000e620000000800 */
[----:B------:R-:W2:Y:S01]  /*0030*/  LDCU.64 UR6, c[0x0][0x398] ;  /* 0x00007300ff0677ac */ /* 0x000ea20008000a00 */
[----:B------:R-:W1:Y:S06]  /*0040*/  S2R R0, SR_TID.X ;  /* 0x0000000000007919 */ /* 0x000e6c0000002100 */
[----:B------:R-:W0:Y:S08]  /*0050*/  S2UR UR5, SR_CTAID.Y ;  /* 0x00000000000579c3 */ /* 0x000e300000002600 */
[----:B------:R-:W0:Y:S08]  /*0060*/  LDC R6, c[0x0][0x364] ;  /* 0x0000d900ff067b82 */ /* 0x000e300000000800 */
[----:B------:R-:W1:Y:S01]  /*0070*/  S2UR UR4, SR_CTAID.X ;  /* 0x00000000000479c3 */ /* 0x000e620000002500 */
[----:B0-----:R-:W-:-:S05]  /*0080*/  IMAD R6, R6, UR5, R3 ;  /* 0x0000000506067c24 */ /* 0x001fca000f8e0203 */
[----:B--2---:R-:W-:Y:S01]  /*0090*/  ISETP.GE.AND P0, PT, R6, UR7, PT ;  /* 0x0000000706007c0c */ /* 0x004fe2000bf06270 */
[----:B-1----:R-:W-:-:S05]  /*00a0*/  IMAD R7, R7, UR4, R0 ;  /* 0x0000000407077c24 */ /* 0x002fca000f8e0200 */
[----:B------:R-:W-:-:S13]  /*00b0*/  ISETP.GE.OR P0, PT, R7, UR6, P0 ;  /* 0x0000000607007c0c */ /* 0x000fda0008706670 */
[----:B------:R-:W-:Y:S05]  /*00c0*/  @P0 EXIT ;  /* 0x000000000000094d */ /* 0x000fea0003800000 */
[----:B------:R-:W0:Y:S01]  /*00d0*/  LDCU UR12, c[0x0][0x3a0] ;  /* 0x00007400ff0c77ac */ /* 0x000e220008000800 */
[----:B------:R-:W-:Y:S01]  /*00e0*/  HFMA2 R15, -RZ, RZ, 0, 0 ;  /* 0x00000000ff0f7431 */ /* 0x000fe200000001ff */
[----:B------:R-:W1:Y:S01]  /*00f0*/  LDCU.64 UR10, c[0x0][0x358] ;  /* 0x00006b00ff0a77ac */ /* 0x000e620008000a00 */
[----:B0-----:R-:W-:-:S09]  /*0100*/  UISETP.GE.AND UP0, UPT, UR12, 0x1, UPT ;  /* 0x000000010c00788c */ /* 0x001fd2000bf06270 */
[----:B-1----:R-:W-:Y:S05]  /*0110*/  BRA.U !UP0, `(.L_x_47) ;  /* 0x0000000908987547 */ /* 0x002fea000b800000 */
[----:B------:R-:W-:Y:S02]  /*0120*/  UISETP.GE.U32.AND UP1, UPT, UR12, 0x10, UPT ;  /* 0x000000100c00788c */ /* 0x000fe4000bf26070 */
[----:B------:R-:W-:Y:S01]  /*0130*/  IMAD R8, R7, UR12, RZ ;  /* 0x0000000c07087c24 */ /* 0x000fe2000f8e02ff */
[----:B------:R-:W-:Y:S02]  /*0140*/  ULOP3.LUT UR8, UR12, 0xf, URZ, 0xc0, !UPT ;  /* 0x0000000f0c087892 */ /* 0x000fe4000f8ec0ff */
[----:B------:R-:W-:Y:S01]  /*0150*/  IMAD R9, R6, UR12, RZ ;  /* 0x0000000c06097c24 */ /* 0x000fe2000f8e02ff */
[----:B------:R-:W-:Y:S01]  /*0160*/  UMOV UR4, URZ ;  /* 0x000000ff00047c82 */ /* 0x000fe20008000000 */
[----:B------:R-:W-:Y:S01]  /*0170*/  IMAD.MOV.U32 R15, RZ, RZ, RZ ;  /* 0x000000ffff0f7224 */ /* 0x000fe200078e00ff */
[----:B------:R-:W-:Y:S01]  /*0180*/  UISETP.NE.AND UP0, UPT, UR8, URZ, UPT ;  /* 0x000000ff0800728c */ /* 0x000fe2000bf05270 */
[----:B------:R-:W-:Y:S10]  /*0190*/  BRA.U !UP1, `(.L_x_48) ;  /* 0x0000000509107547 */ /* 0x000ff4000b800000 */
[----:B------:R-:W0:Y:S01]  /*01a0*/  LDC.64 R2, c[0x0][0x388] ;  /* 0x0000e200ff027b82 */ /* 0x000e220000000a00 */
[----:B------:R-:W1:Y:S01]  /*01b0*/  LDCU.64 UR6, c[0x0][0x380] ;  /* 0x00007000ff0677ac */ /* 0x000e620008000a00 */
[----:B------:R-:W-:Y:S01]  /*01c0*/  IMAD.MOV.U32 R15, RZ, RZ, RZ ;  /* 0x000000ffff0f7224 */ /* 0x000fe200078e00ff */
[----:B------:R-:W-:Y:S01]  /*01d0*/  MOV R0, R8 ;  /* 0x0000000800007202 */ /* 0x000fe20000000f00 */
[----:B------:R-:W-:-:S04]  /*01e0*/  ULOP3.LUT UR4, UR12, 0x7ffffff0, URZ, 0xc0, !UPT ;  /* 0x7ffffff00c047892 */ /* 0x000fc8000f8ec0ff */
[----:B------:R-:W-:Y:S02]  /*01f0*/  UIADD3 UR9, UPT, UPT, -UR4, URZ, URZ ;  /* 0x000000ff04097290 */ /* 0x000fe4000fffe1ff */
[----:B-1----:R-:W-:-:S04]  /*0200*/  UIADD3 UR5, UP1, UPT, UR6, 0x20, URZ ;  /* 0x0000002006057890 */ /* 0x002fc8000ff3e0ff */
[----:B------:R-:W-:Y:S01]  /*0210*/  UIADD3.X UR6, UPT, UPT, URZ, UR7, URZ, UP1, !UPT ;  /* 0x00000007ff067290 */ /* 0x000fe20008ffe4ff */
[----:B0-----:R-:W-:-:S03]  /*0220*/  IMAD.WIDE.U32 R2, R9, 0x4, R2 ;  /* 0x0000000409027825 */ /* 0x001fc600078e0002 */
[----:B------:R-:W-:-:S04]  /*0230*/  IADD3 R2, P0, PT, R2, 0x20, RZ ;  /* 0x0000002002027810 */ /* 0x000fc80007f1e0ff */
[----:B------:R-:W-:-:S09]  /*0240*/  IADD3.X R3, PT, PT, RZ, R3, RZ, P0, !PT ;  /* 0x00000003ff037210 */ /* 0x000fd200007fe4ff */
.L_x_49:
[----:B------:R-:W-:Y:S01]  /*0250*/  MOV R5, UR6 ;  /* 0x0000000600057c02 */ /* 0x000fe20008000f00 */
[----:B------:R-:W-:Y:S01]  /*0260*/  IMAD.U32 R4, RZ, RZ, UR5 ;  /* 0x00000005ff047e24 */ /* 0x000fe2000f8e00ff */
[----:B------:R-:W2:Y:S03]  /*0270*/  LDG.E R16, desc[UR10][R2.64+-0x20] ;  /* 0xffffe00a02107981 */ /* 0x000ea6000c1e1900 */
[----:B------:R-:W-:Y:S01]  /*0280*/  IMAD.WIDE R4, R0, 0x4, R4 ;  /* 0x0000000400047825 */ /* 0x000fe200078e0204 */
[----:B------:R-:W3:Y:S04]  /*0290*/  LDG.E R24, desc[UR10][R2.64+-0x1c] ;  /* 0xffffe40a02187981 */ /* 0x000ee8000c1e1900 */
[----:B------:R-:W2:Y:S04]  /*02a0*/  LDG.E R14, desc[UR10][R4.64+-0x20] ;  /* 0xffffe00a040e7981 */ /* 0x000ea8000c1e1900 */
[----:B------:R-:W3:Y:S04]  /*02b0*/  LDG.E R17, desc[UR10][R4.64+-0x1c] ;  /* 0xffffe40a04117981 */ /* 0x000ee8000c1e1900 */
[----:B------:R-:W4:Y:S04]  /*02c0*/  LDG.E R18, desc[UR10][R2.64+-0x18] ;  /* 0xffffe80a02127981 */ /* 0x000f28000c1e1900 */
[----:B------:R-:W4:Y:S04]  /*02d0*/  LDG.E R19, desc[UR10][R4.64+-0x18] ;  /* 0xffffe80a04137981 */ /* 0x000f28000c1e1900 */
[----:B------:R-:W5:Y:S04]  /*02e0*/  LDG.E R20, desc[UR10][R2.64+-0x14] ;  /* 0xffffec0a02147981 */ /* 0x000f68000c1e1900 */
        /* <DEDUP_REMOVED lines=9> */
[----:B------:R-:W5:Y:S01]  /*0380*/  LDG.E R27, desc[UR10][R2.64+0x1c] ;  /* 0x00001c0a021b7981 */ /* 0x000f62000c1e1900 */
[----:B--2---:R-:W-:-:S03]  /*0390*/  FFMA R16, R14, R16, R15 ;  /* 0x000000100e107223 */ /* 0x004fc6000000000f */
[----:B------:R-:W2:Y:S01]  /*03a0*/  LDG.E R15, desc[UR10][R2.64+-0x4] ;  /* 0xfffffc0a020f7981 */ /* 0x000ea2000c1e1900 */
[----:B---3--:R-:W-:-:S03]  /*03b0*/  FFMA R24, R17, R24, R16 ;  /* 0x0000001811187223 */ /* 0x008fc60000000010 */
[----:B------:R-:W2:Y:S04]  /*03c0*/  LDG.E R14, desc[UR10][R4.64+-0x4] ;  /* 0xfffffc0a040e7981 */ /* 0x000ea8000c1e1900 */
[----:B------:R-:W3:Y:S01]  /*03d0*/  LDG.E R16, desc[UR10][R2.64] ;  /* 0x0000000a02107981 */ /* 0x000ee2000c1e1900 */
[----:B----4-:R-:W-:-:S03]  /*03e0*/  FFMA R24, R19, R18, R24 ;  /* 0x0000001213187223 */ /* 0x010fc60000000018 */
[----:B------:R-:W3:Y:S04]  /*03f0*/  LDG.E R17, desc[UR10][R4.64] ;  /* 0x0000000a04117981 */ /* 0x000ee8000c1e1900 */
[----:B------:R-:W4:Y:S01]  /*0400*/  LDG.E R19, desc[UR10][R2.64+0x4] ;  /* 0x0000040a02137981 */ /* 0x000f22000c1e1900 */
[----:B-----5:R-:W-:-:S03]  /*0410*/  FFMA R24, R21, R20, R24 ;  /* 0x0000001415187223 */ /* 0x020fc60000000018 */
[----:B------:R-:W4:Y:S04]  /*0420*/  LDG.E R18, desc[UR10][R4.64+0x4] ;  /* 0x0000040a04127981 */ /* 0x000f28000c1e1900 */
[----:B------:R-:W5:Y:S01]  /*0430*/  LDG.E R21, desc[UR10][R2.64+0x8] ;  /* 0x0000080a02157981 */ /* 0x000f62000c1e1900 */
[----:B------:R-:W-:-:S03]  /*0440*/  FFMA R24, R23, R22, R24 ;  /* 0x0000001617187223 */ /* 0x000fc60000000018 */
[----:B------:R-:W5:Y:S04]  /*0450*/  LDG.E R20, desc[UR10][R4.64+0x8] ;  /* 0x0000080a04147981 */ /* 0x000f68000c1e1900 */
[----:B------:R-:W5:Y:S01]  /*0460*/  LDG.E R23, desc[UR10][R2.64+0xc] ;  /* 0x00000c0a02177981 */ /* 0x000f62000c1e1900 */
[----:B------:R-:W-:-:S03]  /*0470*/  FFMA R24, R11, R10, R24 ;  /* 0x0000000a0b187223 */ /* 0x000fc60000000018 */
[----:B------:R-:W5:Y:S04]  /*0480*/  LDG.E R22, desc[UR10][R4.64+0xc] ;  /* 0x00000c0a04167981 */ /* 0x000f68000c1e1900 */
[----:B------:R-:W5:Y:S04]  /*0490*/  LDG.E R10, desc[UR10][R2.64+0x10] ;  /* 0x0000100a020a7981 */ /* 0x000f68000c1e1900 */
[----:B------:R-:W5:Y:S01]  /*04a0*/  LDG.E R11, desc[UR10][R4.64+0x10] ;  /* 0x0000100a040b7981 */ /* 0x000f62000c1e1900 */
[----:B------:R-:W-:-:S03]  /*04b0*/  FFMA R29, R13, R12, R24 ;  /* 0x0000000c0d1d7223 */ /* 0x000fc60000000018 */
[----:B------:R-:W5:Y:S04]  /*04c0*/  LDG.E R24, desc[UR10][R4.64+0x14] ;  /* 0x0000140a04187981 */ /* 0x000f68000c1e1900 */
[----:B------:R0:W5:Y:S04]  /*04d0*/  LDG.E R12, desc[UR10][R2.64+0x18] ;  /* 0x0000180a020c7981 */ /* 0x000168000c1e1900 */
[----:B------:R-:W5:Y:S01]  /*04e0*/  LDG.E R13, desc[UR10][R4.64+0x18] ;  /* 0x0000180a040d7981 */ /* 0x000f62000c1e1900 */
[----:B------:R-:W-:-:S04]  /*04f0*/  UIADD3 UR9, UPT, UPT, UR9, 0x10, URZ ;  /* 0x0000001009097890 */ /* 0x000fc8000fffe0ff */
[----:B------:R-:W-:Y:S01]  /*0500*/  UISETP.NE.AND UP1, UPT, UR9, URZ, UPT ;  /* 0x000000ff0900728c */ /* 0x000fe2000bf25270 */
[----:B0-----:R-:W-:Y:S02]  /*0510*/  IADD3 R2, P0, PT, R2, 0x40, RZ ;  /* 0x0000004002027810 */ /* 0x001fe40007f1e0ff */
[----:B------:R-:W-:-:S03]  /*0520*/  IADD3 R0, PT, PT, R0, 0x10, RZ ;  /* 0x0000001000007810 */ /* 0x000fc60007ffe0ff */
[----:B------:R-:W-:Y:S02]  /*0530*/  IMAD.X R3, RZ, RZ, R3, P0 ;  /* 0x000000ffff037224 */ /* 0x000fe400000e0603 */
[----:B--2---:R-:W-:-:S04]  /*0540*/  FFMA R14, R14, R15, R29 ;  /* 0x0000000f0e0e7223 */ /* 0x004fc8000000001d */
[----:B---3--:R-:W-:-:S04]  /*0550*/  FFMA R17, R17, R16, R14 ;  /* 0x0000001011117223 */ /* 0x008fc8000000000e */
[----:B----4-:R-:W-:-:S04]  /*0560*/  FFMA R17, R18, R19, R17 ;  /* 0x0000001312117223 */ /* 0x010fc80000000011 */
[----:B-----5:R-:W-:-:S04]  /*0570*/  FFMA R17, R20, R21, R17 ;  /* 0x0000001514117223 */ /* 0x020fc80000000011 */
[----:B------:R-:W-:-:S04]  /*0580*/  FFMA R22, R22, R23, R17 ;  /* 0x0000001716167223 */ /* 0x000fc80000000011 */
[----:B------:R-:W-:-:S04]  /*0590*/  FFMA R11, R11, R10, R22 ;  /* 0x0000000a0b0b7223 */ /* 0x000fc80000000016 */
[----:B------:R-:W-:-:S04]  /*05a0*/  FFMA R24, R24, R25, R11 ;  /* 0x0000001918187223 */ /* 0x000fc8000000000b */
[----:B------:R-:W-:-:S04]  /*05b0*/  FFMA R13, R13, R12, R24 ;  /* 0x0000000c0d0d7223 */ /* 0x000fc80000000018 */
[----:B------:R-:W-:Y:S01]  /*05c0*/  FFMA R15, R26, R27, R13 ;  /* 0x0000001b1a0f7223 */ /* 0x000fe2000000000d */
[----:B------:R-:W-:Y:S06]  /*05d0*/  BRA.U UP1, `(.L_x_49) ;  /* 0xfffffffd011c7547 */ /* 0x000fec000b83ffff */
.L_x_48:
[----:B------:R-:W-:Y:S05]  /*05e0*/  BRA.U !UP0, `(.L_x_47) ;  /* 0x0000000508647547 */ /* 0x000fea000b800000 */
[----:B------:R-:W-:Y:S02]  /*05f0*/  UISETP.GE.U32.AND UP0, UPT, UR8, 0x8, UPT ;  /* 0x000000080800788c */ /* 0x000fe4000bf06070 */
[----:B------:R-:W-:-:S04]  /*0600*/  ULOP3.LUT UR6, UR12, 0x7, URZ, 0xc0, !UPT ;  /* 0x000000070c067892 */ /* 0x000fc8000f8ec0ff */
[----:B------:R-:W-:-:S03]  /*0610*/  UISETP.NE.AND UP1, UPT, UR6, URZ, UPT ;  /* 0x000000ff0600728c */ /* 0x000fc6000bf25270 */
[----:B------:R-:W-:Y:S08]  /*0620*/  BRA.U !UP0, `(.L_x_50) ;  /* 0x0000000108907547 */ /* 0x000ff0000b800000 */
[----:B------:R-:W0:Y:S01]  /*0630*/  LDC.64 R10, c[0x0][0x388] ;  /* 0x0000e200ff0a7b82 */ /* 0x000e220000000a00 */
[----:B------:R-:W1:Y:S01]  /*0640*/  LDCU.64 UR8, c[0x0][0x388] ;  /* 0x00007100ff0877ac */ /* 0x000e620008000a00 */
[C---:B------:R-:W-:Y:S01]  /*0650*/  VIADD R13, R9.reuse, UR4 ;  /* 0x00000004090d7c36 */ /* 0x040fe20008000000 */
[----:B------:R-:W-:Y:S02]  /*0660*/  IADD3 R0, P0, PT, R9, UR4, RZ ;  /* 0x0000000409007c10 */ /* 0x000fe4000ff1e0ff */
[----:B------:R-:W-:-:S03]  /*0670*/  IADD3 R3, PT, PT, R8, UR4, RZ ;  /* 0x0000000408037c10 */ /* 0x000fc6000fffe0ff */
[----:B------:R-:W2:Y:S01]  /*0680*/  LDC.64 R4, c[0x0][0x380] ;  /* 0x0000e000ff047b82 */ /* 0x000ea20000000a00 */
[----:B0-----:R-:W-:-:S04]  /*0690*/  IMAD.WIDE.U32 R10, R13, 0x4, R10 ;  /* 0x000000040d0a7825 */ /* 0x001fc800078e000a */
[----:B------:R-:W-:Y:S01]  /*06a0*/  IMAD.X R13, RZ, RZ, RZ, P0 ;  /* 0x000000ffff0d7224 */ /* 0x000fe200000e06ff */
[C---:B-1----:R-:W-:Y:S01]  /*06b0*/  LEA R2, P0, R0.reuse, UR8, 0x2 ;  /* 0x0000000800027c11 */ /* 0x042fe2000f8010ff */
[----:B------:R-:W3:Y:S01]  /*06c0*/  LDG.E R16, desc[UR10][R10.64] ;  /* 0x0000000a0a107981 */ /* 0x000ee2000c1e1900 */
[----:B--2---:R-:W-:Y:S02]  /*06d0*/  IMAD.WIDE R4, R3, 0x4, R4 ;  /* 0x0000000403047825 */ /* 0x004fe400078e0204 */
[----:B------:R-:W-:-:S03]  /*06e0*/  LEA.HI.X R3, R0, UR9, R13, 0x2, P0 ;  /* 0x0000000900037c11 */ /* 0x000fc600080f140d */
[----:B------:R-:W3:Y:S04]  /*06f0*/  LDG.E R14, desc[UR10][R4.64] ;  /* 0x0000000a040e7981 */ /* 0x000ee8000c1e1900 */
[----:B------:R-:W2:Y:S04]  /*0700*/  LDG.E R17, desc[UR10][R4.64+0x4] ;  /* 0x0000040a04117981 */ /* 0x000ea8000c1e1900 */
[----:B------:R-:W2:Y:S04]  /*0710*/  LDG.E R18, desc[UR10][R2.64+0x4] ;  /* 0x0000040a02127981 */ /* 0x000ea8000c1e1900 */
        /* <DEDUP_REMOVED lines=12> */
[----:B------:R-:W-:Y:S01]  /*07e0*/  UIADD3 UR4, UPT, UPT, UR4, 0x8, URZ ;  /* 0x0000000804047890 */ /* 0x000fe2000fffe0ff */
[----:B---3--:R-:W-:-:S04]  /*07f0*/  FFMA R14, R14, R16, R15 ;  /* 0x000000100e0e7223 */ /* 0x008fc8000000000f */
[----:B--2---:R-:W-:-:S04]  /*0800*/  FFMA R14, R17, R18, R14 ;  /* 0x00000012110e7223 */ /* 0x004fc8000000000e */
[----:B----4-:R-:W-:-:S04]  /*0810*/  FFMA R14, R19, R20, R14 ;  /* 0x00000014130e7223 */ /* 0x010fc8000000000e */
[----:B-----5:R-:W-:-:S04]  /*0820*/  FFMA R14, R21, R22, R14 ;  /* 0x00000016150e7223 */ /* 0x020fc8000000000e */
[----:B------:R-:W-:-:S04]  /*0830*/  FFMA R23, R23, R24, R14 ;  /* 0x0000001817177223 */ /* 0x000fc8000000000e */
[----:B------:R-:W-:-:S04]  /*0840*/  FFMA R13, R12, R13, R23 ;  /* 0x0000000d0c0d7223 */ /* 0x000fc80000000017 */
[----:B------:R-:W-:-:S04]  /*0850*/  FFMA R11, R0, R11, R13 ;  /* 0x0000000b000b7223 */ /* 0x000fc8000000000d */
[----:B------:R-:W-:-:S07]  /*0860*/  FFMA R15, R26, R10, R11 ;  /* 0x0000000a1a0f7223 */ /* 0x000fce000000000b */
.L_x_50:
[----:B------:R-:W-:Y:S05]  /*0870*/  BRA.U !UP1, `(.L_x_47) ;  /* 0x0000000109c07547 */ /* 0x000fea000b800000 */
[----:B------:R-:W-:Y:S02]  /*0880*/  UISETP.GE.U32.AND UP0, UPT, UR6, 0x4, UPT ;  /* 0x000000040600788c */ /* 0x000fe4000bf06070 */
[----:B------:R-:W-:-:S04]  /*0890*/  ULOP3.LUT UR5, UR12, 0x3, URZ, 0xc0, !UPT ;  /* 0x000000030c057892 */ /* 0x000fc8000f8ec0ff */
[----:B------:R-:W-:-:S03]  /*08a0*/  UISETP.NE.AND UP1, UPT, UR5, URZ, UPT ;  /* 0x000000ff0500728c */ /* 0x000fc6000bf25270 */
[----:B------:R-:W-:Y:S08]  /*08b0*/  BRA.U !UP0, `(.L_x_51) ;  /* 0x0000000108607547 */ /* 0x000ff0000b800000 */
[----:B------:R-:W0:Y:S01]  /*08c0*/  LDC.64 R2, c[0x0][0x388] ;  /* 0x0000e200ff027b82 */ /* 0x000e220000000a00 */
[----:B------:R-:W1:Y:S01]  /*08d0*/  LDCU.64 UR6, c[0x0][0x388] ;  /* 0x00007100ff0677ac */ /* 0x000e620008000a00 */
[C---:B------:R-:W-:Y:S01]  /*08e0*/  IADD3 R11, PT, PT, R9.reuse, UR4, RZ ;  /* 0x00000004090b7c10 */ /* 0x040fe2000fffe0ff */
[----:B------:R-:W-:Y:S01]  /*08f0*/  VIADD R13, R8, UR4 ;  /* 0x00000004080d7c36 */ /* 0x000fe20008000000 */
[----:B------:R-:W-:-:S04]  /*0900*/  IADD3 R0, P0, PT, R9, UR4, RZ ;  /* 0x0000000409007c10 */ /* 0x000fc8000ff1e0ff */
[----:B------:R-:W2:Y:S01]  /*0910*/  LDC.64 R4, c[0x0][0x380] ;  /* 0x0000e000ff047b82 */ /* 0x000ea20000000a00 */
[----:B0-----:R-:W-:Y:S01]  /*0920*/  IMAD.WIDE.U32 R10, R11, 0x4, R2 ;  /* 0x000000040b0a7825 */ /* 0x001fe200078e0002 */
[----:B------:R-:W-:Y:S02]  /*0930*/  IADD3.X R3, PT, PT, RZ, RZ, RZ, P0, !PT ;  /* 0x000000ffff037210 */ /* 0x000fe400007fe4ff */
[----:B-1----:R-:W-:-:S03]  /*0940*/  LEA R2, P0, R0, UR6, 0x2 ;  /* 0x0000000600027c11 */ /* 0x002fc6000f8010ff */
[----:B------:R-:W3:Y:S01]  /*0950*/  LDG.E R10, desc[UR10][R10.64] ;  /* 0x0000000a0a0a7981 */ /* 0x000ee2000c1e1900 */
[----:B------:R-:W-:Y:S01]  /*0960*/  LEA.HI.X R3, R0, UR7, R3, 0x2, P0 ;  /* 0x0000000700037c11 */ /* 0x000fe200080f1403 */
[----:B--2---:R-:W-:-:S04]  /*0970*/  IMAD.WIDE R4, R13, 0x4, R4 ;  /* 0x000000040d047825 */ /* 0x004fc800078e0204 */
[----:B------:R-:W2:Y:S04]  /*0980*/  LDG.E R12, desc[UR10][R2.64+0x4] ;  /* 0x0000040a020c7981 */ /* 0x000ea8000c1e1900 */
[----:B------:R-:W3:Y:S04]  /*0990*/  LDG.E R0, desc[UR10][R4.64] ;  /* 0x0000000a04007981 */ /* 0x000ee8000c1e1900 */
[----:B------:R-:W2:Y:S04]  /*09a0*/  LDG.E R13, desc[UR10][R4.64+0x4] ;  /* 0x0000040a040d7981 */ /* 0x000ea8000c1e1900 */
[----:B------:R-:W4:Y:S04]  /*09b0*/  LDG.E R17, desc[UR10][R4.64+0x8] ;  /* 0x0000080a04117981 */ /* 0x000f28000c1e1900 */
[----:B------:R-:W4:Y:S04]  /*09c0*/  LDG.E R14, desc[UR10][R2.64+0x8] ;  /* 0x0000080a020e7981 */ /* 0x000f28000c1e1900 */
[----:B------:R-:W5:Y:S04]  /*09d0*/  LDG.E R16, desc[UR10][R2.64+0xc] ;  /* 0x00000c0a02107981 */ /* 0x000f68000c1e1900 */
[----:B------:R-:W5:Y:S01]  /*09e0*/  LDG.E R19, desc[UR10][R4.64+0xc] ;  /* 0x00000c0a04137981 */ /* 0x000f62000c1e1900 */
[----:B------:R-:W-:Y:S01]  /*09f0*/  UIADD3 UR4, UPT, UPT, UR4, 0x4, URZ ;  /* 0x0000000404047890 */ /* 0x000fe2000fffe0ff */
[----:B---3--:R-:W-:-:S04]  /*0a00*/  FFMA R0, R0, R10, R15 ;  /* 0x0000000a00007223 */ /* 0x008fc8000000000f */
[----:B--2---:R-:W-:-:S04]  /*0a10*/  FFMA R0, R13, R12, R0 ;  /* 0x0000000c0d007223 */ /* 0x004fc80000000000 */
[----:B----4-:R-:W-:-:S04]  /*0a20*/  FFMA R0, R17, R14, R0 ;  /* 0x0000000e11007223 */ /* 0x010fc80000000000 */
[----:B-----5:R-:W-:-:S07]  /*0a30*/  FFMA R15, R19, R16, R0 ;  /* 0x00000010130f7223 */ /* 0x020fce0000000000 */
.L_x_51:
[----:B------:R-:W-:Y:S05]  /*0a40*/  BRA.U !UP1, `(.L_x_47) ;  /* 0x00000001094c7547 */ /* 0x000fea000b800000 */
[----:B------:R-:W0:Y:S01]  /*0a50*/  LDC.64 R4, c[0x0][0x388] ;  /* 0x0000e200ff047b82 */ /* 0x000e220000000a00 */
[----:B------:R-:W-:Y:S01]  /*0a60*/  VIADD R9, R9, UR4 ;  /* 0x0000000409097c36 */ /* 0x000fe20008000000 */
[----:B------:R-:W-:Y:S01]  /*0a70*/  IADD3 R11, PT, PT, R8, UR4, RZ ;  /* 0x00000004080b7c10 */ /* 0x000fe2000fffe0ff */
[----:B------:R-:W-:-:S05]  /*0a80*/  UIADD3 UR5, UPT, UPT, -UR5, URZ, URZ ;  /* 0x000000ff05057290 */ /* 0x000fca000fffe1ff */
[----:B------:R-:W1:Y:S01]  /*0a90*/  LDC.64 R2, c[0x0][0x380] ;  /* 0x0000e000ff027b82 */ /* 0x000e620000000a00 */
[----:B0-----:R-:W-:-:S04]  /*0aa0*/  IMAD.WIDE.U32 R4, R9, 0x4, R4 ;  /* 0x0000000409047825 */ /* 0x001fc800078e0004 */
[----:B------:R-:W-:Y:S01]  /*0ab0*/  IMAD.MOV.U32 R9, RZ, RZ, R5 ;  /* 0x000000ffff097224 */ /* 0x000fe200078e0005 */
[----:B------:R-:W-:-:S07]  /*0ac0*/  MOV R10, R4 ;  /* 0x00000004000a7202 */ /* 0x000fce0000000f00 */
.L_x_52:
[----:B-1----:R-:W-:-:S04]  /*0ad0*/  IMAD.WIDE R4, R11, 0x4, R2 ;  /* 0x000000040b047825 */ /* 0x002fc800078e0202 */
[----:B------:R-:W-:Y:S02]  /*0ae0*/  IMAD.MOV.U32 R8, RZ, RZ, R10 ;  /* 0x000000ffff087224 */ /* 0x000fe400078e000a */
[----:B------:R-:W2:Y:S04]  /*0af0*/  LDG.E R4, desc[UR10][R4.64] ;  /* 0x0000000a04047981 */ /* 0x000ea8000c1e1900 */
[----:B------:R0:W2:Y:S01]  /*0b00*/  LDG.E R0, desc[UR10][R8.64] ;  /* 0x0000000a08007981 */ /* 0x0000a2000c1e1900 */
[----:B------:R-:W-:Y:S01]  /*0b10*/  UIADD3 UR5, UPT, UPT, UR5, 0x1, URZ ;  /* 0x0000000105057890 */ /* 0x000fe2000fffe0ff */
[----:B------:R-:W-:Y:S02]  /*0b20*/  IADD3 R10, P0, PT, R10, 0x4, RZ ;  /* 0x000000040a0a7810 */ /* 0x000fe40007f1e0ff */
[----:B------:R-:W-:Y:S01]  /*0b30*/  IADD3 R11, PT, PT, R11, 0x1, RZ ;  /* 0x000000010b0b7810 */ /* 0x000fe20007ffe0ff */
[----:B------:R-:W-:-:S02]  /*0b40*/  UISETP.NE.AND UP0, UPT, UR5, URZ, UPT ;  /* 0x000000ff0500728c */ /* 0x000fc4000bf05270 */
[----:B0-----:R-:W-:Y:S02]  /*0b50*/  IMAD.X R9, RZ, RZ, R9, P0 ;  /* 0x000000ffff097224 */ /* 0x001fe400000e0609 */
[----:B--2---:R-:W-:-:S05]  /*0b60*/  FFMA R15, R4, R0, R15 ;  /* 0x00000000040f7223 */ /* 0x004fca000000000f */
[----:B------:R-:W-:Y:S05]  /*0b70*/  BRA.U UP0, `(.L_x_52) ;  /* 0xfffffffd00d47547 */ /* 0x000fea000b83ffff */
.L_x_47:
[----:B------:R-:W-:-:S04]  /*0b80*/  I2FP.F32.S32 R0, UR12 ;  /* 0x0000000c00007c45 */ /* 0x000fc80008201400 */
[----:B------:R-:W-:Y:S01]  /*0b90*/  IADD3 R2, PT, PT, R0, -0xd000000, RZ ;  /* 0xf300000000027810 */ /* 0x000fe20007ffe0ff */
[----:B------:R0:W1:Y:S03]  /*0ba0*/  MUFU.RSQ R3, R0 ;  /* 0x0000000000037308 */ /* 0x0000660000001400 */
[----:B------:R-:W-:-:S13]  /*0bb0*/  ISETP.GT.U32.AND P0, PT, R2, 0x727fffff, PT ;  /* 0x727fffff0200780c */ /* 0x000fda0003f04070 */
[----:B0-----:R-:W-:Y:S05]  /*0bc0*/  @!P0 BRA `(.L_x_53) ;  /* 0x0000000000108947 */ /* 0x001fea0003800000 */
[----:B------:R-:W-:-:S07]  /*0bd0*/  MOV R4, 0xbf0 ;  /* 0x00000bf000047802 */ /* 0x000fce0000000f00 */
[----:B-1----:R-:W-:Y:S05]  /*0be0*/  CALL.REL.NOINC `($__internal_1_$__cuda_sm20_sqrt_rn_f32_slowpath) ;  /* 0x0000000000687944 */ /* 0x002fea0003c00000 */
[----:B------:R-:W-:Y:S01]  /*0bf0*/  IMAD.MOV.U32 R3, RZ, RZ, R0 ;  /* 0x000000ffff037224 */ /* 0x000fe200078e0000 */
[----:B------:R-:W-:Y:S06]  /*0c00*/  BRA `(.L_x_54) ;  /* 0x0000000000107947 */ /* 0x000fec0003800000 */
.L_x_53:
[----:B-1----:R-:W-:Y:S01]  /*0c10*/  FMUL.FTZ R5, R0, R3 ;  /* 0x0000000300057220 */ /* 0x002fe20000410000 */
[----:B------:R-:W-:-:S03]  /*0c20*/  FMUL.FTZ R3, R3, 0.5 ;  /* 0x3f00000003037820 */ /* 0x000fc60000410000 */
[----:B------:R-:W-:-:S04]  /*0c30*/  FFMA R0, -R5, R5, R0 ;  /* 0x0000000505007223 */ /* 0x000fc80000000100 */
[----:B------:R-:W-:-:S07]  /*0c40*/  FFMA R3, R0, R3, R5 ;  /* 0x0000000300037223 */ /* 0x000fce0000000005 */
.L_x_54:
[----:B------:R-:W0:Y:S01]  /*0c50*/  MUFU.RCP R0, R3 ;  /* 0x0000000300007308 */ /* 0x000e220000001000 */
[----:B------:R-:W-:Y:S07]  /*0c60*/  BSSY.RECONVERGENT B0, `(.L_x_55) ;  /* 0x000000c000007945 */ /* 0x000fee0003800200 */
[----:B------:R-:W1:Y:S01]  /*0c70*/  FCHK P0, R15, R3 ;  /* 0x000000030f007302 */ /* 0x000e620000000000 */
[----:B0-----:R-:W-:-:S04]  /*0c80*/  FFMA R5, R0, -R3, 1 ;  /* 0x3f80000000057423 */ /* 0x001fc80000000803 */
[----:B------:R-:W-:-:S04]  /*0c90*/  FFMA R0, R0, R5, R0 ;  /* 0x0000000500007223 */ /* 0x000fc80000000000 */
[----:B------:R-:W-:-:S04]  /*0ca0*/  FFMA R2, R0, R15, RZ ;  /* 0x0000000f00027223 */ /* 0x000fc800000000ff */
[----:B------:R-:W-:-:S04]  /*0cb0*/  FFMA R5, R2, -R3, R15 ;  /* 0x8000000302057223 */ /* 0x000fc8000000000f */
[----:B------:R-:W-:Y:S01]  /*0cc0*/  FFMA R5, R0, R5, R2 ;  /* 0x0000000500057223 */ /* 0x000fe20000000002 */
[----:B-1----:R-:W-:Y:S06]  /*0cd0*/  @!P0 BRA `(.L_x_56) ;  /* 0x0000000000108947 */ /* 0x002fec0003800000 */
[----:B------:R-:W-:Y:S02]  /*0ce0*/  MOV R0, R15 ;  /* 0x0000000f00007202 */ /* 0x000fe40000000f00 */
[----:B------:R-:W-:-:S07]  /*0cf0*/  MOV R2, 0xd10 ;  /* 0x00000d1000027802 */ /* 0x000fce0000000f00 */
[----:B------:R-:W-:Y:S05]  /*0d00*/  CALL.REL.NOINC `($__internal_2_$__cuda_sm3x_div_rn_noftz_f32_slowpath) ;  /* 0x0000000000807944 */ /* 0x000fea0003c00000 */
[----:B------:R-:W-:-:S07]  /*0d10*/  IMAD.MOV.U32 R5, RZ, RZ, R0 ;  /* 0x000000ffff057224 */ /* 0x000fce00078e0000 */
.L_x_56:
[----:B------:R-:W-:Y:S05]  /*0d20*/  BSYNC.RECONVERGENT B0 ;  /* 0x0000000000007941 */ /* 0x000fea0003800200 */
.L_x_55:
[----:B------:R-:W0:Y:S01]  /*0d30*/  LDC.64 R2, c[0x0][0x390] ;  /* 0x0000e400ff027b82 */ /* 0x000e220000000a00 */
[----:B------:R-:W1:Y:S02]  /*0d40*/  LDCU UR4, c[0x0][0x39c] ;  /* 0x00007380ff0477ac */ /* 0x000e640008000800 */
[----:B-1----:R-:W-:-:S04]  /*0d50*/  IMAD R7, R7, UR4, R6 ;  /* 0x0000000407077c24 */ /* 0x002fc8000f8e0206 */
[----:B0-----:R-:W-:-:S05]  /*0d60*/  IMAD.WIDE R2, R7, 0x4, R2 ;  /* 0x0000000407027825 */ /* 0x001fca00078e0202 */
[----:B------:R-:W-:Y:S01]  /*0d70*/  STG.E desc[UR10][R2.64], R5 ;  /* 0x0000000502007986 */ /* 0x000fe2000c10190a */
[----:B------:R-:W-:Y:S05]  /*0d80*/  EXIT ;  /* 0x000000000000794d */ /* 0x000fea0003800000 */
        .weak           $__internal_1_$__cuda_sm20_sqrt_rn_f32_slowpath
        .type           $__internal_1_$__cuda_sm20_sqrt_rn_f32_slowpath,@function
        .size           $__internal_1_$__cuda_sm20_sqrt_rn_f32_slowpath,($__internal_2_$__cuda_sm3x_div_rn_noftz_f32_slowpath - $__internal_1_$__cuda_sm20_sqrt_rn_f32_slowpath)
$__internal_1_$__cuda_sm20_sqrt_rn_f32_slowpath:
[----:B------:R-:W-:-:S13]  /*0d90*/  LOP3.LUT P0, RZ, R0, 0x7fffffff, RZ, 0xc0, !PT ;  /* 0x7fffffff00ff7812 */ /* 0x000fda000780c0ff */
[----:B------:R-:W-:Y:S01]  /*0da0*/  @!P0 MOV R2, R0 ;  /* 0x0000000000028202 */ /* 0x000fe20000000f00 */
[----:B------:R-:W-:Y:S06]  /*0db0*/  @!P0 BRA `(.L_x_57) ;  /* 0x0000000000448947 */ /* 0x000fec0003800000 */
[----:B------:R-:W-:-:S13]  /*0dc0*/  FSETP.GEU.FTZ.AND P0, PT, R0, RZ, PT ;  /* 0x000000ff0000720b */ /* 0x000fda0003f1e000 */
[----:B------:R-:W-:Y:S01]  /*0dd0*/  @!P0 IMAD.MOV.U32 R2, RZ, RZ, 0x7fffffff ;  /* 0x7fffffffff028424 */ /* 0x000fe200078e00ff */
[----:B------:R-:W-:Y:S06]  /*0de0*/  @!P0 BRA `(.L_x_57) ;  /* 0x0000000000388947 */ /* 0x000fec0003800000 */
[----:B------:R-:W-:-:S13]  /*0df0*/  FSETP.GTU.FTZ.AND P0, PT, |R0|, +INF , PT ;  /* 0x7f8000000000780b */ /* 0x000fda0003f1c200 */
[----:B------:R-:W-:Y:S01]  /*0e00*/  @P0 FADD.FTZ R2, R0, 1 ;  /* 0x3f80000000020421 */ /* 0x000fe20000010000 */
[----:B------:R-:W-:Y:S06]  /*0e10*/  @P0 BRA `(.L_x_57) ;  /* 0x00000000002c0947 */ /* 0x000fec0003800000 */
[----:B------:R-:W-:-:S13]  /*0e20*/  FSETP.NEU.FTZ.AND P0, PT, |R0|, +INF , PT ;  /* 0x7f8000000000780b */ /* 0x000fda0003f1d200 */
[----:B------:R-:W-:Y:S01]  /*0e30*/  @!P0 MOV R2, R0 ;  /* 0x0000000000028202 */ /* 0x000fe20000000f00 */
[----:B------:R-:W-:Y:S06]  /*0e40*/  @!P0 BRA `(.L_x_57) ;  /* 0x0000000000208947 */ /* 0x000fec0003800000 */
[----:B------:R-:W-:-:S04]  /*0e50*/  FFMA R0, R0, 1.84467440737095516160e+19, RZ ;  /* 0x5f80000000007823 */ /* 0x000fc800000000ff */
[----:B------:R-:W0:Y:S02]  /*0e60*/  MUFU.RSQ R3, R0 ;  /* 0x0000000000037308 */ /* 0x000e240000001400 */
[----:B0-----:R-:W-:Y:S01]  /*0e70*/  FMUL.FTZ R5, R0, R3 ;  /* 0x0000000300057220 */ /* 0x001fe20000410000 */
[----:B------:R-:W-:-:S03]  /*0e80*/  FMUL.FTZ R3, R3, 0.5 ;  /* 0x3f00000003037820 */ /* 0x000fc60000410000 */
[----:B------:R-:W-:-:S04]  /*0e90*/  FADD.FTZ R2, -R5, -RZ ;  /* 0x800000ff05027221 */ /* 0x000fc80000010100 */
[----:B------:R-:W-:-:S04]  /*0ea0*/  FFMA R2, R5, R2, R0 ;  /* 0x0000000205027223 */ /* 0x000fc80000000000 */
[----:B------:R-:W-:-:S04]  /*0eb0*/  FFMA R2, R2, R3, R5 ;  /* 0x0000000302027223 */ /* 0x000fc80000000005 */
[----:B------:R-:W-:-:S07]  /*0ec0*/  FMUL.FTZ R2, R2, 2.3283064365386962891e-10 ;  /* 0x2f80000002027820 */ /* 0x000fce0000410000 */
.L_x_57:
[----:B------:R-:W-:Y:S01]  /*0ed0*/  HFMA2 R3, -RZ, RZ, 0, 0 ;  /* 0x00000000ff037431 */ /* 0x000fe200000001ff */
[----:B------:R-:W-:Y:S01]  /*0ee0*/  MOV R0, R2 ;  /* 0x0000000200007202 */ /* 0x000fe20000000f00 */
[----:B------:R-:W-:-:S04]  /*0ef0*/  IMAD.MOV.U32 R2, RZ, RZ, R4 ;  /* 0x000000ffff027224 */ /* 0x000fc800078e0004 */
[----:B------:R-:W-:Y:S05]  /*0f00*/  RET.REL.NODEC R2 `(_Z10qkt_kernelPKfS0_Pfiii) ;  /* 0xfffffff0023c7950 */ /* 0x000fea0003c3ffff */
        .weak           $__internal_2_$__cuda_sm3x_div_rn_noftz_f32_slowpath
        .type           $__internal_2_$__cuda_sm3x_div_rn_noftz_f32_slowpath,@function
        .size           $__internal_2_$__cuda_sm3x_div_rn_noftz_f32_slowpath,(.L_x_72 - $__internal_2_$__cuda_sm3x_div_rn_noftz_f32_slowpath)
$__internal_2_$__cuda_sm3x_div_rn_noftz_f32_slowpath:
        /* <DEDUP_REMOVED lines=29> */
[----:B------:R-:W-:Y:S01]  /*10e0*/  @P0 MOV R4, RZ ;  /* 0x000000ff00040202 */ /* 0x000fe20000000f00 */
[----:B------:R-:W-:Y:S02]  /*10f0*/  @!P0 IMAD.MOV.U32 R4, RZ, RZ, -0x40 ;  /* 0xffffffc0ff048424 */ /* 0x000fe400078e00ff */
[----:B------:R-:W-:Y:S01]  /*1100*/  @!P0 FFMA R0, R0, 1.84467440737095516160e+19, RZ ;  /* 0x5f80000000008823 */ /* 0x000fe200000000ff */
[----:B------:R-:W-:Y:S02]  /*1110*/  @!P1 FFMA R3, R3, 1.84467440737095516160e+19, RZ ;  /* 0x5f80000003039823 */ /* 0x000fe400000000ff */
[----:B------:R-:W-:-:S07]  /*1120*/  @!P1 IADD3 R4, PT, PT, R4, 0x40, RZ ;  /* 0x0000004004049810 */ /* 0x000fce0007ffe0ff */
.L_x_59:
[----:B------:R-:W-:Y:S01]  /*1130*/  LEA R8, R12, 0xc0800000, 0x17 ;  /* 0xc08000000c087811 */ /* 0x000fe200078eb8ff */
[----:B------:R-:W-:Y:S03]  /*1140*/  BSSY.RECONVERGENT B2, `(.L_x_64) ;  /* 0x0000036000027945 */ /* 0x000fe60003800200 */
[----:B------:R-:W-:Y:S01]  /*1150*/  IADD3 R8, PT, PT, -R8, R3, RZ ;  /* 0x0000000308087210 */ /* 0x000fe20007ffe1ff */
[----:B------:R-:W-:-:S03]  /*1160*/  VIADD R3, R10, 0xffffff81 ;  /* 0xffffff810a037836 */ /* 0x000fc60000000000 */
[----:B------:R-:W0:Y:S01]  /*1170*/  MUFU.RCP R5, R8 ;  /* 0x0000000800057308 */ /* 0x000e220000001000 */
[----:B------:R-:W-:Y:S01]  /*1180*/  FADD.FTZ R9, -R8, -RZ ;  /* 0x800000ff08097221 */ /* 0x000fe20000010100 */
[----:B------:R-:W-:-:S03]  /*1190*/  IMAD R0, R3, -0x800000, R0 ;  /* 0xff80000003007824 */ /* 0x000fc600078e0200 */
[----:B0-----:R-:W-:-:S04]  /*11a0*/  FFMA R10, R5, R9, 1 ;  /* 0x3f800000050a7423 */ /* 0x001fc80000000009 */
[----:B------:R-:W-:-:S04]  /*11b0*/  FFMA R14, R5, R10, R5 ;  /* 0x0000000a050e7223 */ /* 0x000fc80000000005 */
[----:B------:R-:W-:-:S04]  /*11c0*/  FFMA R5, R0, R14, RZ ;  /* 0x0000000e00057223 */ /* 0x000fc800000000ff */
[----:B------:R-:W-:-:S04]  /*11d0*/  FFMA R10, R9, R5, R0 ;  /* 0x00000005090a7223 */ /* 0x000fc80000000000 */
[----:B------:R-:W-:Y:S01]  /*11e0*/  FFMA R11, R14, R10, R5 ;  /* 0x0000000a0e0b7223 */ /* 0x000fe20000000005 */
[----:B------:R-:W-:-:S03]  /*11f0*/  IADD3 R5, PT, PT, R3, 0x7f, -R12 ;  /* 0x0000007f03057810 */ /* 0x000fc60007ffe80c */
[----:B------:R-:W-:Y:S01]  /*1200*/  FFMA R10, R9, R11, R0 ;  /* 0x0000000b090a7223 */ /* 0x000fe20000000000 */
[----:B------:R-:W-:-:S03]  /*1210*/  IADD3 R5, PT, PT, R5, R4, RZ ;  /* 0x0000000405057210 */ /* 0x000fc60007ffe0ff */
[----:B------:R-:W-:-:S05]  /*1220*/  FFMA R0, R14, R10, R11 ;  /* 0x0000000a0e007223 */ /* 0x000fca000000000b */
[----:B------:R-:W-:-:S04]  /*1230*/  SHF.R.U32.HI R3, RZ, 0x17, R0 ;  /* 0x00000017ff037819 */ /* 0x000fc80000011600 */
[----:B------:R-:W-:-:S04]  /*1240*/  LOP3.LUT R3, R3, 0xff, RZ, 0xc0, !PT ;  /* 0x000000ff03037812 */ /* 0x000fc800078ec0ff */
[----:B------:R-:W-:-:S05]  /*1250*/  IADD3 R9, PT, PT, R3, R5, RZ ;  /* 0x0000000503097210 */ /* 0x000fca0007ffe0ff */
[----:B------:R-:W-:-:S05]  /*1260*/  VIADD R3, R9, 0xffffffff ;  /* 0xffffffff09037836 */ /* 0x000fca0000000000 */
        /* <DEDUP_REMOVED lines=9> */
[CCC-:B------:R-:W-:Y:S01]  /*1300*/  FFMA.RZ R3, R14.reuse, R10.reuse, R11.reuse ;  /* 0x0000000a0e037223 */ /* 0x1c0fe2000000c00b */
[C---:B------:R-:W-:Y:S01]  /*1310*/  IADD3 R8, PT, PT, R9.reuse, 0x20, RZ ;  /* 0x0000002009087810 */ /* 0x040fe20007ffe0ff */
[CCC-:B------:R-:W-:Y:S01]  /*1320*/  FFMA.RM R4, R14.reuse, R10.reuse, R11.reuse ;  /* 0x0000000a0e047223 */ /* 0x1c0fe2000000400b */
[----:B------:R-:W-:Y:S02]  /*1330*/  ISETP.NE.AND P2, PT, R9, RZ, PT ;  /* 0x000000ff0900720c */ /* 0x000fe40003f45270 */
[----:B------:R-:W-:Y:S01]  /*1340*/  LOP3.LUT R5, R3, 0x7fffff, RZ, 0xc0, !PT ;  /* 0x007fffff03057812 */ /* 0x000fe200078ec0ff */
[----:B------:R-:W-:Y:S01]  /*1350*/  FFMA.RP R3, R14, R10, R11 ;  /* 0x0000000a0e037223 */ /* 0x000fe2000000800b */
[----:B------:R-:W-:Y:S02]  /*1360*/  ISETP.NE.AND P1, PT, R9, RZ, PT ;  /* 0x000000ff0900720c */ /* 0x000fe40003f25270 */
[----:B------:R-:W-:Y:S02]  /*1370*/  LOP3.LUT R5, R5, 0x800000, RZ, 0xfc, !PT ;  /* 0x0080000005057812 */ /* 0x000fe400078efcff */
[----:B------:R-:W-:-:S02]  /*1380*/  IADD3 R9, PT, PT, -R9, RZ, RZ ;  /* 0x000000ff09097210 */ /* 0x000fc40007ffe1ff */
[----:B------:R-:W-:Y:S02]  /*1390*/  SHF.L.U32 R8, R5, R8, RZ ;  /* 0x0000000805087219 */ /* 0x000fe400000006ff */
[----:B------:R-:W-:Y:S02]  /*13a0*/  FSETP.NEU.FTZ.AND P0, PT, R3, R4, PT ;  /* 0x000000040300720b */ /* 0x000fe40003f1d000 */
[----:B------:R-:W-:Y:S02]  /*13b0*/  SEL R4, R9, RZ, P2 ;  /* 0x000000ff09047207 */ /* 0x000fe40001000000 */
[----:B------:R-:W-:Y:S02]  /*13c0*/  ISETP.NE.AND P1, PT, R8, RZ, P1 ;  /* 0x000000ff0800720c */ /* 0x000fe40000f25270 */
[----:B------:R-:W-:Y:S02]  /*13d0*/  SHF.R.U32.HI R4, RZ, R4, R5 ;  /* 0x00000004ff047219 */ /* 0x000fe40000011605 */
[----:B------:R-:W-:-:S02]  /*13e0*/  PLOP3.LUT P0, PT, P0, P1, PT, 0xf8, 0x8f ;  /* 0x00000000008f781c */ /* 0x000fc40000703f70 */
[----:B------:R-:W-:Y:S02]  /*13f0*/  SHF.R.U32.HI R8, RZ, 0x1, R4 ;  /* 0x00000001ff087819 */ /* 0x000fe40000011604 */
[----:B------:R-:W-:-:S04]  /*1400*/  SEL R3, RZ, 0x1, !P0 ;  /* 0x00000001ff037807 */ /* 0x000fc80004000000 */
[----:B------:R-:W-:-:S04]  /*1410*/  LOP3.LUT R3, R3, 0x1, R8, 0xf8, !PT ;  /* 0x0000000103037812 */ /* 0x000fc800078ef808 */
[----:B------:R-:W-:-:S05]  /*1420*/  LOP3.LUT R3, R3, R4, RZ, 0xc0, !PT ;  /* 0x0000000403037212 */ /* 0x000fca00078ec0ff */
[----:B------:R-:W-:-:S05]  /*1430*/  IMAD.IADD R3, R8, 0x1, R3 ;  /* 0x0000000108037824 */ /* 0x000fca00078e0203 */
[----:B------:R-:W-:Y:S01]  /*1440*/  LOP3.LUT R0, R3, R0, RZ, 0xfc, !PT ;  /* 0x0000000003007212 */ /* 0x000fe200078efcff */
[----:B------:R-:W-:Y:S06]  /*1450*/  BRA `(.L_x_67) ;  /* 0x0000000000107947 */ /* 0x000fec0003800000 */
.L_x_66:
[----:B------:R-:W-:-:S04]  /*1460*/  LOP3.LUT R0, R0, 0x80000000, RZ, 0xc0, !PT ;  /* 0x8000000000007812 */ /* 0x000fc800078ec0ff */
[----:B------:R-:W-:Y:S01]  /*1470*/  LOP3.LUT R0, R0, 0x7f800000, RZ, 0xfc, !PT ;  /* 0x7f80000000007812 */ /* 0x000fe200078efcff */
[----:B------:R-:W-:Y:S06]  /*1480*/  BRA `(.L_x_67) ;  /* 0x0000000000047947 */ /* 0x000fec0003800000 */
.L_x_65:
[----:B------:R-:W-:-:S07]  /*1490*/  LEA R0, R5, R0, 0x17 ;  /* 0x0000000005007211 */ /* 0x000fce00078eb8ff */
.L_x_67:
[----:B------:R-:W-:Y:S05]  /*14a0*/  BSYNC.RECONVERGENT B2 ;  /* 0x0000000000027941 */ /* 0x000fea0003800200 */
.L_x_64:
[----:B------:R-:W-:Y:S05]  /*14b0*/  BRA `(.L_x_68) ;  /* 0x0000000000207947 */ /* 0x000fea0003800000 */
.L_x_63:
[----:B------:R-:W-:-:S04]  /*14c0*/  LOP3.LUT R0, R3, 0x80000000, R0, 0x48, !PT ;  /* 0x8000000003007812 */ /* 0x000fc800078e4800 */
[----:B------:R-:W-:Y:S01]  /*14d0*/  LOP3.LUT R0, R0, 0x7f800000, RZ, 0xfc, !PT ;  /* 0x7f80000000007812 */ /* 0x000fe200078efcff */
[----:B------:R-:W-:Y:S06]  /*14e0*/  BRA `(.L_x_68) ;  /* 0x0000000000147947 */ /* 0x000fec0003800000 */
.L_x_62:
[----:B------:R-:W-:Y:S01]  /*14f0*/  LOP3.LUT R0, R3, 0x80000000, R0, 0x48, !PT ;  /* 0x8000000003007812 */ /* 0x000fe200078e4800 */
[----:B------:R-:W-:Y:S06]  /*1500*/  BRA `(.L_x_68) ;  /* 0x00000000000c7947 */ /* 0x000fec0003800000 */
.L_x_61:
[----:B------:R-:W0:Y:S01]  /*1510*/  MUFU.RSQ R0, -QNAN ;  /* 0xffc0000000007908 */ /* 0x000e220000001400 */
[----:B------:R-:W-:Y:S05]  /*1520*/  BRA `(.L_x_68) ;  /* 0x0000000000047947 */ /* 0x000fea0003800000 */
.L_x_60:
[----:B------:R-:W-:-:S07]  /*1530*/  FADD.FTZ R0, R0, R3 ;  /* 0x0000000300007221 */ /* 0x000fce0000010000 */
.L_x_68:
[----:B------:R-:W-:Y:S05]  /*1540*/  BSYNC.RECONVERGENT B1 ;  /* 0x0000000000017941 */ /* 0x000fea0003800200 */
.L_x_58:
[----:B------:R-:W-:-:S04]  /*1550*/  HFMA2 R3, -RZ, RZ, 0, 0 ;  /* 0x00000000ff037431 */ /* 0x000fc800000001ff */
[----:B0-----:R-:W-:Y:S05]  /*1560*/  RET.REL.NODEC R2 `(_Z10qkt_kernelPKfS0_Pfiii) ;  /* 0xffffffe802a47950 */ /* 0x001fea0003c3ffff */
.L_x_69:
        /* <DEDUP_REMOVED lines=9> */
.L_x_72:


//--------------------- .nv.shared.reserved.0     --------------------------
	.section	.nv.shared.reserved.0,"aw",@nobits
	.weak		__nv_reservedSMEM_offset_0_alias
	.size		__nv_reservedSMEM_offset_0_alias, 0, 64
	.other		__nv_reservedSMEM_offset_0_alias,@"STO_CUDA_RESERVED_SHARED STV_DEFAULT"
__nv_reservedSMEM_offset_0_alias:
	.zero		0
	.zero		64


//--------------------- .nv.shared._Z14softmax_kernelPKfPfii --------------------------
	.section	.nv.shared._Z14softmax_kernelPKfPfii,"aw",@nobits
	.sectionflags	@""
	.align	4
.nv.shared._Z14softmax_kernelPKfPfii:
	.zero		3072


//--------------------- .nv.constant0._Z9pv_kernelPKfS0_Pfiii --------------------------
	.section	.nv.constant0._Z9pv_kernelPKfS0_Pfiii,"a",@progbits
	.sectionflags	@""
	.align	4
.nv.constant0._Z9pv_kernelPKfS0_Pfiii:
	.zero		932


//--------------------- .nv.constant0._Z14softmax_kernelPKfPfii --------------------------
	.section	.nv.constant0._Z14softmax_kernelPKfPfii,"a",@progbits
	.sectionflags	@""
	.align	4
.nv.constant0._Z14softmax_kernelPKfPfii:
	.zero		920


//--------------------- .nv.constant0._Z10qkt_kernelPKfS0_Pfiii --------------------------
	.section	.nv.constant0._Z10qkt_kernelPKfS0_Pfiii,"a",@progbits
	.sectionflags	@""
	.align	4
.nv.constant0._Z10qkt_kernelPKfS0_Pfiii:
	.zero		932


//--------------------- SYMBOLS --------------------------

	.type		.nv.reservedSmem.offset0,@object
	.size		.nv.reservedSmem.offset0,0x4
	.type		.nv.reservedSmem.cap,@object
	.size		.nv.reservedSmem.cap,0x4
